//
// Generated by NVIDIA NVVM Compiler
//
// Compiler Build ID: CL-36424714
// Cuda compilation tools, release 13.0, V13.0.88
// Based on NVVM 20.0.0
//

.version 9.0
.target sm_100
.address_size 64

	// .globl	_Z7softmaxPfS_
.extern .shared .align 16 .b8 shmem[];

.visible .entry _Z7softmaxPfS_(
	.param .u64 .ptr .align 1 _Z7softmaxPfS__param_0,
	.param .u64 .ptr .align 1 _Z7softmaxPfS__param_1
)
{
	.reg .pred 	%p<48>;
	.reg .b32 	%r<176>;
	.reg .b32 	%f<222>;
	.reg .b64 	%rd<52>;

	ld.param.u64 	%rd15, [_Z7softmaxPfS__param_0];
	ld.param.u64 	%rd16, [_Z7softmaxPfS__param_1];
	cvta.to.global.u64 	%rd1, %rd16;
	cvta.to.global.u64 	%rd2, %rd15;
	mov.u32 	%r1, %ctaid.x;
	mov.u32 	%r175, %tid.x;
	setp.gt.u32 	%p2, %r1, 1023;
	@%p2 bra 	$L__BB0_34;
	shl.b32 	%r3, %r1, 10;
	mov.u32 	%r4, %ntid.x;
	add.s32 	%r73, %r175, %r4;
	max.u32 	%r74, %r73, 1024;
	setp.lt.u32 	%p3, %r73, 1024;
	selp.u32 	%r75, 1, 0, %p3;
	add.s32 	%r76, %r73, %r75;
	sub.s32 	%r77, %r74, %r76;
	div.u32 	%r78, %r77, %r4;
	add.s32 	%r5, %r78, %r75;
	add.s32 	%r79, %r5, 1;
	and.b32  	%r6, %r79, 3;
	and.b32  	%r7, %r5, 3;
	setp.eq.s32 	%p4, %r7, 3;
	mov.f32 	%f213, 0fFF800000;
	mov.u32 	%r155, %r175;
	@%p4 bra 	$L__BB0_4;
	add.s32 	%r80, %r175, %r3;
	mul.wide.u32 	%rd17, %r80, 4;
	add.s64 	%rd49, %rd2, %rd17;
	mul.wide.u32 	%rd4, %r4, 4;
	neg.s32 	%r153, %r6;
	mov.f32 	%f213, 0fFF800000;
	mov.u32 	%r155, %r175;
$L__BB0_3:
	.pragma "nounroll";
	ld.global.f32 	%f29, [%rd49];
	max.f32 	%f213, %f213, %f29;
	add.s32 	%r155, %r155, %r4;
	add.s64 	%rd49, %rd49, %rd4;
	add.s32 	%r153, %r153, 1;
	setp.ne.s32 	%p5, %r153, 0;
	@%p5 bra 	$L__BB0_3;
$L__BB0_4:
	setp.lt.u32 	%p6, %r5, 3;
	@%p6 bra 	$L__BB0_7;
	shl.b32 	%r14, %r4, 2;
	add.s32 	%r156, %r155, %r3;
	add.s32 	%r159, %r156, %r4;
	shl.b32 	%r81, %r4, 1;
	add.s32 	%r158, %r156, %r81;
	mad.lo.s32 	%r157, %r4, 3, %r156;
$L__BB0_6:
	mul.wide.u32 	%rd18, %r156, 4;
	add.s64 	%rd19, %rd2, %rd18;
	ld.global.f32 	%f30, [%rd19];
	max.f32 	%f31, %f213, %f30;
	mul.wide.u32 	%rd20, %r159, 4;
	add.s64 	%rd21, %rd2, %rd20;
	ld.global.f32 	%f32, [%rd21];
	max.f32 	%f33, %f31, %f32;
	mul.wide.u32 	%rd22, %r158, 4;
	add.s64 	%rd23, %rd2, %rd22;
	ld.global.f32 	%f34, [%rd23];
	max.f32 	%f35, %f33, %f34;
	mul.wide.u32 	%rd24, %r157, 4;
	add.s64 	%rd25, %rd2, %rd24;
	ld.global.f32 	%f36, [%rd25];
	max.f32 	%f213, %f35, %f36;
	add.s32 	%r155, %r155, %r14;
	add.s32 	%r159, %r159, %r14;
	add.s32 	%r158, %r158, %r14;
	add.s32 	%r157, %r157, %r14;
	add.s32 	%r156, %r156, %r14;
	setp.lt.u32 	%p7, %r155, 1024;
	@%p7 bra 	$L__BB0_6;
$L__BB0_7:
	mov.b32 	%r82, %f213;
	shfl.sync.bfly.b32	%r83|%p8, %r82, 16, 31, -1;
	mov.b32 	%f37, %r83;
	max.f32 	%f38, %f213, %f37;
	mov.b32 	%r84, %f38;
	shfl.sync.bfly.b32	%r85|%p9, %r84, 8, 31, -1;
	mov.b32 	%f39, %r85;
	max.f32 	%f40, %f38, %f39;
	mov.b32 	%r86, %f40;
	shfl.sync.bfly.b32	%r87|%p10, %r86, 4, 31, -1;
	mov.b32 	%f41, %r87;
	max.f32 	%f42, %f40, %f41;
	mov.b32 	%r88, %f42;
	shfl.sync.bfly.b32	%r89|%p11, %r88, 2, 31, -1;
	mov.b32 	%f43, %r89;
	max.f32 	%f44, %f42, %f43;
	mov.b32 	%r90, %f44;
	shfl.sync.bfly.b32	%r91|%p12, %r90, 1, 31, -1;
	mov.b32 	%f45, %r91;
	max.f32 	%f8, %f44, %f45;
	and.b32  	%r29, %r175, 31;
	setp.ne.s32 	%p13, %r29, 0;
	shr.u32 	%r92, %r175, 3;
	and.b32  	%r93, %r92, 124;
	mov.u32 	%r94, shmem;
	add.s32 	%r30, %r94, %r93;
	@%p13 bra 	$L__BB0_9;
	st.shared.f32 	[%r30], %f8;
$L__BB0_9:
	bar.sync 	0;
	setp.gt.u32 	%p15, %r175, 31;
	shl.b32 	%r95, %r175, 2;
	add.s32 	%r31, %r94, %r95;
	mov.pred 	%p47, 0;
	@%p15 bra 	$L__BB0_14;
	shr.u32 	%r97, %r4, 5;
	setp.ge.u32 	%p16, %r175, %r97;
	mov.f32 	%f214, 0f00000000;
	@%p16 bra 	$L__BB0_12;
	ld.shared.f32 	%f214, [%r31];
$L__BB0_12:
	mov.b32 	%r98, %f214;
	shfl.sync.bfly.b32	%r99|%p18, %r98, 16, 31, -1;
	mov.b32 	%f47, %r99;
	max.f32 	%f48, %f214, %f47;
	mov.b32 	%r100, %f48;
	shfl.sync.bfly.b32	%r101|%p19, %r100, 8, 31, -1;
	mov.b32 	%f49, %r101;
	max.f32 	%f50, %f48, %f49;
	mov.b32 	%r102, %f50;
	shfl.sync.bfly.b32	%r103|%p20, %r102, 4, 31, -1;
	mov.b32 	%f51, %r103;
	max.f32 	%f52, %f50, %f51;
	mov.b32 	%r104, %f52;
	shfl.sync.bfly.b32	%r105|%p21, %r104, 2, 31, -1;
	mov.b32 	%f53, %r105;
	max.f32 	%f54, %f52, %f53;
	mov.b32 	%r106, %f54;
	shfl.sync.bfly.b32	%r107|%p22, %r106, 1, 31, -1;
	mov.b32 	%f55, %r107;
	max.f32 	%f11, %f54, %f55;
	setp.ne.s32 	%p23, %r175, 0;
	@%p23 bra 	$L__BB0_14;
	st.shared.f32 	[shmem], %f11;
	mov.pred 	%p47, -1;
$L__BB0_14:
	setp.eq.s32 	%p25, %r7, 3;
	bar.sync 	0;
	mov.f32 	%f219, 0f00000000;
	ld.shared.f32 	%f12, [shmem];
	mov.u32 	%r163, %r175;
	@%p25 bra 	$L__BB0_17;
	add.s32 	%r108, %r175, %r3;
	mul.wide.u32 	%rd26, %r108, 4;
	add.s64 	%rd50, %rd2, %rd26;
	mul.wide.u32 	%rd8, %r4, 4;
	neg.s32 	%r161, %r6;
	mov.f32 	%f219, 0f00000000;
	mov.u32 	%r163, %r175;
$L__BB0_16:
	.pragma "nounroll";
	ld.global.f32 	%f59, [%rd50];
	sub.f32 	%f60, %f59, %f12;
	fma.rn.f32 	%f61, %f60, 0f3BBB989D, 0f3F000000;
	cvt.sat.f32.f32 	%f62, %f61;
	mov.f32 	%f63, 0f4B400001;
	mov.f32 	%f64, 0f437C0000;
	fma.rm.f32 	%f65, %f62, %f64, %f63;
	add.f32 	%f66, %f65, 0fCB40007F;
	neg.f32 	%f67, %f66;
	fma.rn.f32 	%f68, %f60, 0f3FB8AA3B, %f67;
	fma.rn.f32 	%f69, %f60, 0f32A57060, %f68;
	mov.b32 	%r109, %f65;
	shl.b32 	%r110, %r109, 23;
	mov.b32 	%f70, %r110;
	ex2.approx.ftz.f32 	%f71, %f69;
	fma.rn.f32 	%f219, %f71, %f70, %f219;
	add.s32 	%r163, %r163, %r4;
	add.s64 	%rd50, %rd50, %rd8;
	add.s32 	%r161, %r161, 1;
	setp.ne.s32 	%p26, %r161, 0;
	@%p26 bra 	$L__BB0_16;
$L__BB0_17:
	setp.lt.u32 	%p27, %r5, 3;
	@%p27 bra 	$L__BB0_20;
	shl.b32 	%r38, %r4, 2;
	add.s32 	%r164, %r163, %r3;
	add.s32 	%r167, %r164, %r4;
	shl.b32 	%r111, %r4, 1;
	add.s32 	%r166, %r164, %r111;
	mad.lo.s32 	%r165, %r4, 3, %r164;
$L__BB0_19:
	mul.wide.u32 	%rd27, %r164, 4;
	add.s64 	%rd28, %rd2, %rd27;
	ld.global.f32 	%f72, [%rd28];
	sub.f32 	%f73, %f72, %f12;
	fma.rn.f32 	%f74, %f73, 0f3BBB989D, 0f3F000000;
	cvt.sat.f32.f32 	%f75, %f74;
	mov.f32 	%f76, 0f4B400001;
	mov.f32 	%f77, 0f437C0000;
	fma.rm.f32 	%f78, %f75, %f77, %f76;
	add.f32 	%f79, %f78, 0fCB40007F;
	neg.f32 	%f80, %f79;
	fma.rn.f32 	%f81, %f73, 0f3FB8AA3B, %f80;
	fma.rn.f32 	%f82, %f73, 0f32A57060, %f81;
	mov.b32 	%r112, %f78;
	shl.b32 	%r113, %r112, 23;
	mov.b32 	%f83, %r113;
	ex2.approx.ftz.f32 	%f84, %f82;
	fma.rn.f32 	%f85, %f84, %f83, %f219;
	mul.wide.u32 	%rd29, %r167, 4;
	add.s64 	%rd30, %rd2, %rd29;
	ld.global.f32 	%f86, [%rd30];
	sub.f32 	%f87, %f86, %f12;
	fma.rn.f32 	%f88, %f87, 0f3BBB989D, 0f3F000000;
	cvt.sat.f32.f32 	%f89, %f88;
	fma.rm.f32 	%f90, %f89, %f77, %f76;
	add.f32 	%f91, %f90, 0fCB40007F;
	neg.f32 	%f92, %f91;
	fma.rn.f32 	%f93, %f87, 0f3FB8AA3B, %f92;
	fma.rn.f32 	%f94, %f87, 0f32A57060, %f93;
	mov.b32 	%r114, %f90;
	shl.b32 	%r115, %r114, 23;
	mov.b32 	%f95, %r115;
	ex2.approx.ftz.f32 	%f96, %f94;
	fma.rn.f32 	%f97, %f96, %f95, %f85;
	mul.wide.u32 	%rd31, %r166, 4;
	add.s64 	%rd32, %rd2, %rd31;
	ld.global.f32 	%f98, [%rd32];
	sub.f32 	%f99, %f98, %f12;
	fma.rn.f32 	%f100, %f99, 0f3BBB989D, 0f3F000000;
	cvt.sat.f32.f32 	%f101, %f100;
	fma.rm.f32 	%f102, %f101, %f77, %f76;
	add.f32 	%f103, %f102, 0fCB40007F;
	neg.f32 	%f104, %f103;
	fma.rn.f32 	%f105, %f99, 0f3FB8AA3B, %f104;
	fma.rn.f32 	%f106, %f99, 0f32A57060, %f105;
	mov.b32 	%r116, %f102;
	shl.b32 	%r117, %r116, 23;
	mov.b32 	%f107, %r117;
	ex2.approx.ftz.f32 	%f108, %f106;
	fma.rn.f32 	%f109, %f108, %f107, %f97;
	mul.wide.u32 	%rd33, %r165, 4;
	add.s64 	%rd34, %rd2, %rd33;
	ld.global.f32 	%f110, [%rd34];
	sub.f32 	%f111, %f110, %f12;
	fma.rn.f32 	%f112, %f111, 0f3BBB989D, 0f3F000000;
	cvt.sat.f32.f32 	%f113, %f112;
	fma.rm.f32 	%f114, %f113, %f77, %f76;
	add.f32 	%f115, %f114, 0fCB40007F;
	neg.f32 	%f116, %f115;
	fma.rn.f32 	%f117, %f111, 0f3FB8AA3B, %f116;
	fma.rn.f32 	%f118, %f111, 0f32A57060, %f117;
	mov.b32 	%r118, %f114;
	shl.b32 	%r119, %r118, 23;
	mov.b32 	%f119, %r119;
	ex2.approx.ftz.f32 	%f120, %f118;
	fma.rn.f32 	%f219, %f120, %f119, %f109;
	add.s32 	%r163, %r163, %r38;
	add.s32 	%r167, %r167, %r38;
	add.s32 	%r166, %r166, %r38;
	add.s32 	%r165, %r165, %r38;
	add.s32 	%r164, %r164, %r38;
	setp.lt.u32 	%p28, %r163, 1024;
	@%p28 bra 	$L__BB0_19;
$L__BB0_20:
	setp.ne.s32 	%p29, %r29, 0;
	mov.b32 	%r120, %f219;
	shfl.sync.bfly.b32	%r121|%p30, %r120, 16, 31, -1;
	mov.b32 	%f121, %r121;
	add.f32 	%f122, %f219, %f121;
	mov.b32 	%r122, %f122;
	shfl.sync.bfly.b32	%r123|%p31, %r122, 8, 31, -1;
	mov.b32 	%f123, %r123;
	add.f32 	%f124, %f122, %f123;
	mov.b32 	%r124, %f124;
	shfl.sync.bfly.b32	%r125|%p32, %r124, 4, 31, -1;
	mov.b32 	%f125, %r125;
	add.f32 	%f126, %f124, %f125;
	mov.b32 	%r126, %f126;
	shfl.sync.bfly.b32	%r127|%p33, %r126, 2, 31, -1;
	mov.b32 	%f127, %r127;
	add.f32 	%f128, %f126, %f127;
	mov.b32 	%r128, %f128;
	shfl.sync.bfly.b32	%r129|%p34, %r128, 1, 31, -1;
	mov.b32 	%f129, %r129;
	add.f32 	%f221, %f128, %f129;
	@%p29 bra 	$L__BB0_22;
	st.shared.f32 	[%r30], %f221;
$L__BB0_22:
	setp.gt.u32 	%p35, %r175, 31;
	bar.sync 	0;
	@%p35 bra 	$L__BB0_26;
	shr.u32 	%r130, %r4, 5;
	setp.ge.u32 	%p36, %r175, %r130;
	mov.f32 	%f220, 0f00000000;
	@%p36 bra 	$L__BB0_25;
	ld.shared.f32 	%f220, [%r31];
$L__BB0_25:
	mov.b32 	%r131, %f220;
	shfl.sync.bfly.b32	%r132|%p37, %r131, 16, 31, -1;
	mov.b32 	%f131, %r132;
	add.f32 	%f132, %f220, %f131;
	mov.b32 	%r133, %f132;
	shfl.sync.bfly.b32	%r134|%p38, %r133, 8, 31, -1;
	mov.b32 	%f133, %r134;
	add.f32 	%f134, %f132, %f133;
	mov.b32 	%r135, %f134;
	shfl.sync.bfly.b32	%r136|%p39, %r135, 4, 31, -1;
	mov.b32 	%f135, %r136;
	add.f32 	%f136, %f134, %f135;
	mov.b32 	%r137, %f136;
	shfl.sync.bfly.b32	%r138|%p40, %r137, 2, 31, -1;
	mov.b32 	%f137, %r138;
	add.f32 	%f138, %f136, %f137;
	mov.b32 	%r139, %f138;
	shfl.sync.bfly.b32	%r140|%p41, %r139, 1, 31, -1;
	mov.b32 	%f139, %r140;
	add.f32 	%f221, %f138, %f139;
$L__BB0_26:
	not.pred 	%p42, %p47;
	@%p42 bra 	$L__BB0_28;
	st.shared.f32 	[shmem], %f221;
$L__BB0_28:
	setp.eq.s32 	%p43, %r7, 3;
	bar.sync 	0;
	ld.shared.f32 	%f25, [shmem];
	@%p43 bra 	$L__BB0_31;
	add.s32 	%r141, %r175, %r3;
	mul.wide.u32 	%rd51, %r141, 4;
	mul.wide.u32 	%rd12, %r4, 4;
	neg.s32 	%r169, %r6;
	mad.lo.s32 	%r175, %r4, %r6, %r175;
$L__BB0_30:
	.pragma "nounroll";
	add.s64 	%rd35, %rd2, %rd51;
	ld.global.f32 	%f140, [%rd35];
	sub.f32 	%f141, %f140, %f12;
	fma.rn.f32 	%f142, %f141, 0f3BBB989D, 0f3F000000;
	cvt.sat.f32.f32 	%f143, %f142;
	mov.f32 	%f144, 0f4B400001;
	mov.f32 	%f145, 0f437C0000;
	fma.rm.f32 	%f146, %f143, %f145, %f144;
	add.f32 	%f147, %f146, 0fCB40007F;
	neg.f32 	%f148, %f147;
	fma.rn.f32 	%f149, %f141, 0f3FB8AA3B, %f148;
	fma.rn.f32 	%f150, %f141, 0f32A57060, %f149;
	mov.b32 	%r142, %f146;
	shl.b32 	%r143, %r142, 23;
	mov.b32 	%f151, %r143;
	ex2.approx.ftz.f32 	%f152, %f150;
	mul.f32 	%f153, %f152, %f151;
	div.rn.f32 	%f154, %f153, %f25;
	add.s64 	%rd36, %rd1, %rd51;
	st.global.f32 	[%rd36], %f154;
	add.s64 	%rd51, %rd51, %rd12;
	add.s32 	%r169, %r169, 1;
	setp.ne.s32 	%p44, %r169, 0;
	@%p44 bra 	$L__BB0_30;
$L__BB0_31:
	setp.lt.u32 	%p45, %r5, 3;
	@%p45 bra 	$L__BB0_34;
	shl.b32 	%r58, %r4, 2;
	add.s32 	%r171, %r175, %r3;
	add.s32 	%r174, %r171, %r4;
	shl.b32 	%r144, %r4, 1;
	add.s32 	%r173, %r171, %r144;
	mad.lo.s32 	%r172, %r4, 3, %r171;
$L__BB0_33:
	mul.wide.u32 	%rd37, %r171, 4;
	add.s64 	%rd38, %rd2, %rd37;
	ld.global.f32 	%f155, [%rd38];
	sub.f32 	%f156, %f155, %f12;
	fma.rn.f32 	%f157, %f156, 0f3BBB989D, 0f3F000000;
	cvt.sat.f32.f32 	%f158, %f157;
	mov.f32 	%f159, 0f4B400001;
	mov.f32 	%f160, 0f437C0000;
	fma.rm.f32 	%f161, %f158, %f160, %f159;
	add.f32 	%f162, %f161, 0fCB40007F;
	neg.f32 	%f163, %f162;
	fma.rn.f32 	%f164, %f156, 0f3FB8AA3B, %f163;
	fma.rn.f32 	%f165, %f156, 0f32A57060, %f164;
	mov.b32 	%r145, %f161;
	shl.b32 	%r146, %r145, 23;
	mov.b32 	%f166, %r146;
	ex2.approx.ftz.f32 	%f167, %f165;
	mul.f32 	%f168, %f167, %f166;
	div.rn.f32 	%f169, %f168, %f25;
	add.s64 	%rd39, %rd1, %rd37;
	st.global.f32 	[%rd39], %f169;
	mul.wide.u32 	%rd40, %r174, 4;
	add.s64 	%rd41, %rd2, %rd40;
	ld.global.f32 	%f170, [%rd41];
	sub.f32 	%f171, %f170, %f12;
	fma.rn.f32 	%f172, %f171, 0f3BBB989D, 0f3F000000;
	cvt.sat.f32.f32 	%f173, %f172;
	fma.rm.f32 	%f174, %f173, %f160, %f159;
	add.f32 	%f175, %f174, 0fCB40007F;
	neg.f32 	%f176, %f175;
	fma.rn.f32 	%f177, %f171, 0f3FB8AA3B, %f176;
	fma.rn.f32 	%f178, %f171, 0f32A57060, %f177;
	mov.b32 	%r147, %f174;
	shl.b32 	%r148, %r147, 23;
	mov.b32 	%f179, %r148;
	ex2.approx.ftz.f32 	%f180, %f178;
	mul.f32 	%f181, %f180, %f179;
	div.rn.f32 	%f182, %f181, %f25;
	add.s64 	%rd42, %rd1, %rd40;
	st.global.f32 	[%rd42], %f182;
	mul.wide.u32 	%rd43, %r173, 4;
	add.s64 	%rd44, %rd2, %rd43;
	ld.global.f32 	%f183, [%rd44];
	sub.f32 	%f184, %f183, %f12;
	fma.rn.f32 	%f185, %f184, 0f3BBB989D, 0f3F000000;
	cvt.sat.f32.f32 	%f186, %f185;
	fma.rm.f32 	%f187, %f186, %f160, %f159;
	add.f32 	%f188, %f187, 0fCB40007F;
	neg.f32 	%f189, %f188;
	fma.rn.f32 	%f190, %f184, 0f3FB8AA3B, %f189;
	fma.rn.f32 	%f191, %f184, 0f32A57060, %f190;
	mov.b32 	%r149, %f187;
	shl.b32 	%r150, %r149, 23;
	mov.b32 	%f192, %r150;
	ex2.approx.ftz.f32 	%f193, %f191;
	mul.f32 	%f194, %f193, %f192;
	div.rn.f32 	%f195, %f194, %f25;
	add.s64 	%rd45, %rd1, %rd43;
	st.global.f32 	[%rd45], %f195;
	mul.wide.u32 	%rd46, %r172, 4;
	add.s64 	%rd47, %rd2, %rd46;
	ld.global.f32 	%f196, [%rd47];
	sub.f32 	%f197, %f196, %f12;
	fma.rn.f32 	%f198, %f197, 0f3BBB989D, 0f3F000000;
	cvt.sat.f32.f32 	%f199, %f198;
	fma.rm.f32 	%f200, %f199, %f160, %f159;
	add.f32 	%f201, %f200, 0fCB40007F;
	neg.f32 	%f202, %f201;
	fma.rn.f32 	%f203, %f197, 0f3FB8AA3B, %f202;
	fma.rn.f32 	%f204, %f197, 0f32A57060, %f203;
	mov.b32 	%r151, %f200;
	shl.b32 	%r152, %r151, 23;
	mov.b32 	%f205, %r152;
	ex2.approx.ftz.f32 	%f206, %f204;
	mul.f32 	%f207, %f206, %f205;
	div.rn.f32 	%f208, %f207, %f25;
	add.s64 	%rd48, %rd1, %rd46;
	st.global.f32 	[%rd48], %f208;
	add.s32 	%r175, %r175, %r58;
	add.s32 	%r174, %r174, %r58;
	add.s32 	%r173, %r173, %r58;
	add.s32 	%r172, %r172, %r58;
	add.s32 	%r171, %r171, %r58;
	setp.lt.u32 	%p46, %r175, 1024;
	@%p46 bra 	$L__BB0_33;
$L__BB0_34:
	ret;

}


// ===== COMPILED SASS (sm_100) =====

	.target	sm_100

	.elftype	@"ET_EXEC"


//--------------------- .note.nv.tkinfo           --------------------------
	.section	.note.nv.tkinfo,"",@"SHT_NOTE"
	.sectionflags	@"SHF_NOTE_NV_TKINFO"
	.tkinfo
        /*0018*/ 	.word	0x00000002
        /*0030*/ 	.string	""
        /*0030*/ 	.string	"ptxas"
        /*0030*/ 	.string	"Cuda compilation tools, release 13.0, V13.0.88"
        /*0030*/ 	.string	"Build cuda_13.0.r13.0/compiler.36424714_0"
        /*0030*/ 	.string	"-arch sm_100 -m 64 "



//--------------------- .note.nv.cuinfo           --------------------------
	.section	.note.nv.cuinfo,"",@"SHT_NOTE"
	.sectionflags	@"SHF_NOTE_NV_CUINFO"
        /*0018*/ 	.short	0x0002
        /*001a*/ 	.short	0x0064
        /*001c*/ 	.short	0x0082
	.zero		2


//--------------------- .nv.info                  --------------------------
	.section	.nv.info,"",@"SHT_CUDA_INFO"
	.align	4


	//----- nvinfo : EIATTR_REGCOUNT
	.align		4
        /*0000*/ 	.byte	0x04, 0x2f
        /*0002*/ 	.short	(.L_1 - .L_0)
	.align		4
.L_0:
        /*0004*/ 	.word	index@(_Z7softmaxPfS_)
        /*0008*/ 	.word	0x00000020


	//----- nvinfo : EIATTR_FRAME_SIZE
	.align		4
.L_1:
        /*000c*/ 	.byte	0x04, 0x11
        /*000e*/ 	.short	(.L_3 - .L_2)
	.align		4
.L_2:
        /*0010*/ 	.word	index@($__internal_0_$__cuda_sm3x_div_rn_noftz_f32_slowpath)
        /*0014*/ 	.word	0x00000000


	//----- nvinfo : EIATTR_FRAME_SIZE
	.align		4
.L_3:
        /*0018*/ 	.byte	0x04, 0x11
        /*001a*/ 	.short	(.L_5 - .L_4)
	.align		4
.L_4:
        /*001c*/ 	.word	index@(_Z7softmaxPfS_)
        /*0020*/ 	.word	0x00000000


	//----- nvinfo : EIATTR_MIN_STACK_SIZE
	.align		4
.L_5:
        /*0024*/ 	.byte	0x04, 0x12
        /*0026*/ 	.short	(.L_7 - .L_6)
	.align		4
.L_6:
        /*0028*/ 	.word	index@(_Z7softmaxPfS_)
        /*002c*/ 	.word	0x00000000
.L_7:


//--------------------- .nv.compat                --------------------------
	.section	.nv.compat,"",@"SHT_CUDA_COMPAT_INFO"
	.align	4
        /*0000*/ 	.byte	0x02, 0x09, 0x00, 0x00, 0x02, 0x02, 0x01, 0x00, 0x02, 0x05, 0x05, 0x00, 0x03, 0x07, 0x01, 0x01
        /*0010*/ 	.byte	0x02, 0x03, 0x00, 0x00, 0x02, 0x06, 0x01, 0x00, 0x04, 0x0b, 0x08, 0x00, 0x01, 0x00, 0x00, 0x00
        /*0020*/ 	.byte	0x00, 0x00, 0x00, 0x00


//--------------------- .nv.info._Z7softmaxPfS_   --------------------------
	.section	.nv.info._Z7softmaxPfS_,"",@"SHT_CUDA_INFO"
	.sectionflags	@""
	.align	4


	//----- nvinfo : EIATTR_CUDA_API_VERSION
	.align		4
        /*0000*/ 	.byte	0x04, 0x37
        /*0002*/ 	.short	(.L_9 - .L_8)
.L_8:
        /*0004*/ 	.word	0x00000082


	//----- nvinfo : EIATTR_KPARAM_INFO
	.align		4
.L_9:
        /*0008*/ 	.byte	0x04, 0x17
        /*000a*/ 	.short	(.L_11 - .L_10)
.L_10:
        /*000c*/ 	.word	0x00000000
        /*0010*/ 	.short	0x0001
        /*0012*/ 	.short	0x0008
        /*0014*/ 	.byte	0x00, 0xf5, 0x21, 0x00


	//----- nvinfo : EIATTR_KPARAM_INFO
	.align		4
.L_11:
        /*0018*/ 	.byte	0x04, 0x17
        /*001a*/ 	.short	(.L_13 - .L_12)
.L_12:
        /*001c*/ 	.word	0x00000000
        /*0020*/ 	.short	0x0000
        /*0022*/ 	.short	0x0000
        /*0024*/ 	.byte	0x00, 0xf5, 0x21, 0x00


	//----- nvinfo : EIATTR_SPARSE_MMA_MASK
	.align		4
.L_13:
        /*0028*/ 	.byte	0x03, 0x50
        /*002a*/ 	.short	0x0000


	//----- nvinfo : EIATTR_MAXREG_COUNT
	.align		4
        /*002c*/ 	.byte	0x03, 0x1b
        /*002e*/ 	.short	0x00ff


	//----- nvinfo : EIATTR_NUM_BARRIERS
	.align		4
        /*0030*/ 	.byte	0x02, 0x4c
        /*0032*/ 	.byte	0x01
	.zero		1


	//----- nvinfo : EIATTR_MERCURY_ISA_VERSION
	.align		4
        /*0034*/ 	.byte	0x03, 0x5f
        /*0036*/ 	.short	0x0101


	//----- nvinfo : EIATTR_COOP_GROUP_MASK_REGIDS
	.align		4
        /*0038*/ 	.byte	0x04, 0x29
        /*003a*/ 	.short	(.L_15 - .L_14)


	//   ....[0]....
.L_14:
        /*003c*/ 	.word	0xffffffff


	//   ....[1]....
        /*0040*/ 	.word	0xffffffff


	//   ....[2]....
        /*0044*/ 	.word	0xffffffff


	//   ....[3]....
        /*0048*/ 	.word	0xffffffff


	//   ....[4]....
        /*004c*/ 	.word	0xffffffff


	//   ....[5]....
        /*0050*/ 	.word	0xffffffff


	//   ....[6]....
        /*0054*/ 	.word	0xffffffff


	//   ....[7]....
        /*0058*/ 	.word	0xffffffff


	//   ....[8]....
        /*005c*/ 	.word	0xffffffff


	//   ....[9]....
        /*0060*/ 	.word	0xffffffff


	//   ....[10]....
        /*0064*/ 	.word	0xffffffff


	//   ....[11]....
        /*0068*/ 	.word	0xffffffff


	//   ....[12]....
        /*006c*/ 	.word	0xffffffff


	//   ....[13]....
        /*0070*/ 	.word	0xffffffff


	//   ....[14]....
        /*0074*/ 	.word	0xffffffff


	//   ....[15]....
        /*0078*/ 	.word	0xffffffff


	//   ....[16]....
        /*007c*/ 	.word	0xffffffff


	//   ....[17]....
        /*0080*/ 	.word	0xffffffff


	//   ....[18]....
        /*0084*/ 	.word	0xffffffff


	//   ....[19]....
        /*0088*/ 	.word	0xffffffff


	//   ....[20]....
        /*008c*/ 	.word	0x0500000a


	//   ....[21]....
        /*0090*/ 	.word	0x0500000a


	//   ....[22]....
        /*0094*/ 	.word	0x0500000a


	//   ....[23]....
        /*0098*/ 	.word	0x0500000a


	//   ....[24]....
        /*009c*/ 	.word	0x0500000a


	//   ....[25]....
        /*00a0*/ 	.word	0x0500000a


	//   ....[26]....
        /*00a4*/ 	.word	0x0500000a


	//   ....[27]....
        /*00a8*/ 	.word	0x0500000a


	//   ....[28]....
        /*00ac*/ 	.word	0x0500000a


	//   ....[29]....
        /*00b0*/ 	.word	0x0500000a


	//----- nvinfo : EIATTR_COOP_GROUP_INSTR_OFFSETS
	.align		4
.L_15:
        /*00b4*/ 	.byte	0x04, 0x28
        /*00b6*/ 	.short	(.L_17 - .L_16)


	//   ....[0]....
.L_16:
        /*00b8*/ 	.word	0x000004f0


	//   ....[1]....
        /*00bc*/ 	.word	0x00000580


	//   ....[2]....
        /*00c0*/ 	.word	0x000005b0


	//   ....[3]....
        /*00c4*/ 	.word	0x000005d0


	//   ....[4]....
        /*00c8*/ 	.word	0x000005f0


	//   ....[5]....
        /*00cc*/ 	.word	0x000006b0


	//   ....[6]....
        /*00d0*/ 	.word	0x000006d0


	//   ....[7]....
        /*00d4*/ 	.word	0x000006f0


	//   ....[8]....
        /*00d8*/ 	.word	0x00000710


	//   ....[9]....
        /*00dc*/ 	.word	0x00000730


	//   ....[10]....
        /*00e0*/ 	.word	0x00000d60


	//   ....[11]....
        /*00e4*/ 	.word	0x00000da0


	//   ....[12]....
        /*00e8*/ 	.word	0x00000dc0


	//   ....[13]....
        /*00ec*/ 	.word	0x00000de0


	//   ....[14]....
        /*00f0*/ 	.word	0x00000e00


	//   ....[15]....
        /*00f4*/ 	.word	0x00000ec0


	//   ....[16]....
        /*00f8*/ 	.word	0x00000ee0


	//   ....[17]....
        /*00fc*/ 	.word	0x00000f00


	//   ....[18]....
        /*0100*/ 	.word	0x00000f20


	//   ....[19]....
        /*0104*/ 	.word	0x00000f40


	//   ....[20]....
        /*0108*/ 	.word	0x00001b30


	//   ....[21]....
        /*010c*/ 	.word	0x00001ba0


	//   ....[22]....
        /*0110*/ 	.word	0x00001c10


	//   ....[23]....
        /*0114*/ 	.word	0x00001c80


	//   ....[24]....
        /*0118*/ 	.word	0x00001cf0


	//   ....[25]....
        /*011c*/ 	.word	0x00001d60


	//   ....[26]....
        /*0120*/ 	.word	0x00001dd0


	//   ....[27]....
        /*0124*/ 	.word	0x00001e40


	//   ....[28]....
        /*0128*/ 	.word	0x00001eb0


	//   ....[29]....
        /*012c*/ 	.word	0x00001f20


	//----- nvinfo : EIATTR_VRC_CTA_INIT_COUNT
	.align		4
.L_17:
        /*0130*/ 	.byte	0x02, 0x4a
	.zero		1
	.zero		1


	//----- nvinfo : EIATTR_EXIT_INSTR_OFFSETS
	.align		4
        /*0134*/ 	.byte	0x04, 0x1c
        /*0136*/ 	.short	(.L_19 - .L_18)


	//   ....[0]....
.L_18:
        /*0138*/ 	.word	0x00000030


	//   ....[1]....
        /*013c*/ 	.word	0x00001290


	//   ....[2]....
        /*0140*/ 	.word	0x00001ae0


	//----- nvinfo : EIATTR_CRS_STACK_SIZE
	.align		4
.L_19:
        /*0144*/ 	.byte	0x04, 0x1e
        /*0146*/ 	.short	(.L_21 - .L_20)
.L_20:
        /*0148*/ 	.word	0x00000000


	//----- nvinfo : EIATTR_CBANK_PARAM_SIZE
	.align		4
.L_21:
        /*014c*/ 	.byte	0x03, 0x19
        /*014e*/ 	.short	0x0010


	//----- nvinfo : EIATTR_PARAM_CBANK
	.align		4
        /*0150*/ 	.byte	0x04, 0x0a
        /*0152*/ 	.short	(.L_23 - .L_22)
	.align		4
.L_22:
        /*0154*/ 	.word	index@(.nv.constant0._Z7softmaxPfS_)
        /*0158*/ 	.short	0x0380
        /*015a*/ 	.short	0x0010


	//----- nvinfo : EIATTR_SW_WAR
	.align		4
.L_23:
        /*015c*/ 	.byte	0x04, 0x36
        /*015e*/ 	.short	(.L_25 - .L_24)
.L_24:
        /*0160*/ 	.word	0x00000008
.L_25:


//--------------------- .nv.callgraph             --------------------------
	.section	.nv.callgraph,"",@"SHT_CUDA_CALLGRAPH"
	.align	4
	.sectionentsize	8
	.align		4
        /*0000*/ 	.word	0x00000000
	.align		4
        /*0004*/ 	.word	0xffffffff
	.align		4
        /*0008*/ 	.word	0x00000000
	.align		4
        /*000c*/ 	.word	0xfffffffe
	.align		4
        /*0010*/ 	.word	0x00000000
	.align		4
        /*0014*/ 	.word	0xfffffffd
	.align		4
        /*0018*/ 	.word	0x00000000
	.align		4
        /*001c*/ 	.word	0xfffffffc


//--------------------- .text._Z7softmaxPfS_      --------------------------
	.section	.text._Z7softmaxPfS_,"ax",@progbits
	.align	128
        .global         _Z7softmaxPfS_
        .type           _Z7softmaxPfS_,@function
        .size           _Z7softmaxPfS_,(.L_x_55 - _Z7softmaxPfS_)
        .other          _Z7softmaxPfS_,@"STO_CUDA_ENTRY STV_DEFAULT"
_Z7softmaxPfS_:
.text._Z7softmaxPfS_:
[----:B------:R-:W-:Y:S01]  /*0000*/  LDC R1, c[0x0][0x37c] ;  /* 0x0000df00ff017b82 */ /* 0x000fe20000000800 */
[----:B------:R-:W0:Y:S02]  /*0010*/  S2R R18, SR_CTAID.X ;  /* 0x0000000000127919 */ /* 0x000e240000002500 */
[----:B0-----:R-:W-:-:S13]  /*0020*/  ISETP.GT.U32.AND P0, PT, R18, 0x3ff, PT ;  /* 0x000003ff1200780c */ /* 0x001fda0003f04070 */
[----:B------:R-:W-:Y:S05]  /*0030*/  @P0 EXIT ;  /* 0x000000000000094d */ /* 0x000fea0003800000 */
[----:B------:R-:W0:Y:S01]  /*0040*/  LDC R12, c[0x0][0x360] ;  /* 0x0000d800ff0c7b82 */ /* 0x000e220000000800 */
[----:B------:R-:W1:Y:S01]  /*0050*/  S2R R13, SR_TID.X ;  /* 0x00000000000d7919 */ /* 0x000e620000002100 */
[----:B------:R-:W2:Y:S01]  /*0060*/  LDCU.64 UR6, c[0x0][0x358] ;  /* 0x00006b00ff0677ac */ /* 0x000ea20008000a00 */
[----:B------:R-:W-:Y:S01]  /*0070*/  BSSY.RECONVERGENT B0, `(.L_x_0) ;  /* 0x000002e000007945 */ /* 0x000fe20003800200 */
[----:B------:R-:W-:Y:S01]  /*0080*/  MOV R16, 0xff800000 ;  /* 0xff80000000107802 */ /* 0x000fe20000000f00 */
[----:B0-----:R-:W0:Y:S01]  /*0090*/  I2F.U32.RP R4, R12 ;  /* 0x0000000c00047306 */ /* 0x001e220000209000 */
[----:B------:R-:W-:Y:S02]  /*00a0*/  ISETP.NE.U32.AND P2, PT, R12, RZ, PT ;  /* 0x000000ff0c00720c */ /* 0x000fe40003f45070 */
[----:B-1----:R-:W-:Y:S01]  /*00b0*/  IADD3 R0, PT, PT, R13, R12, RZ ;  /* 0x0000000c0d007210 */ /* 0x002fe20007ffe0ff */
[----:B------:R-:W-:-:S03]  /*00c0*/  IMAD.MOV.U32 R17, RZ, RZ, R13 ;  /* 0x000000ffff117224 */ /* 0x000fc600078e000d */
[C---:B------:R-:W-:Y:S01]  /*00d0*/  ISETP.GE.U32.AND P0, PT, R0.reuse, 0x400, PT ;  /* 0x000004000000780c */ /* 0x040fe20003f06070 */
[----:B0-----:R-:W0:Y:S01]  /*00e0*/  MUFU.RCP R4, R4 ;  /* 0x0000000400047308 */ /* 0x001e220000001000 */
[----:B------:R-:W-:Y:S02]  /*00f0*/  VIMNMX.U32 R5, PT, PT, R0, 0x400, !PT ;  /* 0x0000040000057848 */ /* 0x000fe40007fe0000 */
[----:B------:R-:W-:-:S04]  /*0100*/  SEL R7, RZ, 0x1, P0 ;  /* 0x00000001ff077807 */ /* 0x000fc80000000000 */
[----:B------:R-:W-:Y:S02]  /*0110*/  IADD3 R5, PT, PT, R5, -R0, -R7 ;  /* 0x8000000005057210 */ /* 0x000fe40007ffe807 */
[----:B0-----:R-:W-:-:S04]  /*0120*/  IADD3 R2, PT, PT, R4, 0xffffffe, RZ ;  /* 0x0ffffffe04027810 */ /* 0x001fc80007ffe0ff */
[----:B------:R0:W1:Y:S02]  /*0130*/  F2I.FTZ.U32.TRUNC.NTZ R3, R2 ;  /* 0x0000000200037305 */ /* 0x000064000021f000 */
[----:B0-----:R-:W-:Y:S02]  /*0140*/  IMAD.MOV.U32 R2, RZ, RZ, RZ ;  /* 0x000000ffff027224 */ /* 0x001fe400078e00ff */
[----:B-1----:R-:W-:-:S04]  /*0150*/  IMAD.MOV R9, RZ, RZ, -R3 ;  /* 0x000000ffff097224 */ /* 0x002fc800078e0a03 */
[----:B------:R-:W-:-:S04]  /*0160*/  IMAD R9, R9, R12, RZ ;  /* 0x0000000c09097224 */ /* 0x000fc800078e02ff */
[----:B------:R-:W-:-:S06]  /*0170*/  IMAD.HI.U32 R4, R3, R9, R2 ;  /* 0x0000000903047227 */ /* 0x000fcc00078e0002 */
[----:B------:R-:W-:-:S05]  /*0180*/  IMAD.HI.U32 R4, R4, R5, RZ ;  /* 0x0000000504047227 */ /* 0x000fca00078e00ff */
[----:B------:R-:W-:-:S05]  /*0190*/  IADD3 R0, PT, PT, -R4, RZ, RZ ;  /* 0x000000ff04007210 */ /* 0x000fca0007ffe1ff */
[----:B------:R-:W-:-:S05]  /*01a0*/  IMAD R5, R12, R0, R5 ;  /* 0x000000000c057224 */ /* 0x000fca00078e0205 */
[----:B------:R-:W-:-:S13]  /*01b0*/  ISETP.GE.U32.AND P0, PT, R5, R12, PT ;  /* 0x0000000c0500720c */ /* 0x000fda0003f06070 */
[----:B------:R-:W-:Y:S01]  /*01c0*/  @P0 IMAD.IADD R5, R5, 0x1, -R12 ;  /* 0x0000000105050824 */ /* 0x000fe200078e0a0c */
[----:B------:R-:W-:-:S04]  /*01d0*/  @P0 IADD3 R4, PT, PT, R4, 0x1, RZ ;  /* 0x0000000104040810 */ /* 0x000fc80007ffe0ff */
[----:B------:R-:W-:-:S13]  /*01e0*/  ISETP.GE.U32.AND P1, PT, R5, R12, PT ;  /* 0x0000000c0500720c */ /* 0x000fda0003f26070 */
[----:B------:R-:W-:Y:S01]  /*01f0*/  @P1 VIADD R4, R4, 0x1 ;  /* 0x0000000104041836 */ /* 0x000fe20000000000 */
[----:B------:R-:W-:-:S04]  /*0200*/  @!P2 LOP3.LUT R4, RZ, R12, RZ, 0x33, !PT ;  /* 0x0000000cff04a212 */ /* 0x000fc800078e33ff */
[----:B------:R-:W-:-:S04]  /*0210*/  IADD3 R7, PT, PT, R7, R4, RZ ;  /* 0x0000000407077210 */ /* 0x000fc80007ffe0ff */
[C---:B------:R-:W-:Y:S01]  /*0220*/  LOP3.LUT R26, R7.reuse, 0x3, RZ, 0xc0, !PT ;  /* 0x00000003071a7812 */ /* 0x040fe200078ec0ff */
[C---:B------:R-:W-:Y:S01]  /*0230*/  VIADD R0, R7.reuse, 0x1 ;  /* 0x0000000107007836 */ /* 0x040fe20000000000 */
[----:B------:R-:W-:Y:S02]  /*0240*/  ISETP.GE.U32.AND P1, PT, R7, 0x3, PT ;  /* 0x000000030700780c */ /* 0x000fe40003f26070 */
[----:B------:R-:W-:Y:S02]  /*0250*/  ISETP.NE.AND P0, PT, R26, 0x3, PT ;  /* 0x000000031a00780c */ /* 0x000fe40003f05270 */
[----:B------:R-:W-:-:S11]  /*0260*/  LOP3.LUT R0, R0, 0x3, RZ, 0xc0, !PT ;  /* 0x0000000300007812 */ /* 0x000fd600078ec0ff */
[----:B--2---:R-:W-:Y:S05]  /*0270*/  @!P0 BRA `(.L_x_1) ;  /* 0x0000000000348947 */ /* 0x004fea0003800000 */
[----:B------:R-:W0:Y:S01]  /*0280*/  LDC.64 R2, c[0x0][0x380] ;  /* 0x0000e000ff027b82 */ /* 0x000e220000000a00 */
[-C--:B------:R-:W-:Y:S01]  /*0290*/  LEA R5, R18, R13.reuse, 0xa ;  /* 0x0000000d12057211 */ /* 0x080fe200078e50ff */
[----:B------:R-:W-:Y:S01]  /*02a0*/  IMAD.MOV.U32 R16, RZ, RZ, -0x800000 ;  /* 0xff800000ff107424 */ /* 0x000fe200078e00ff */
[----:B------:R-:W-:Y:S02]  /*02b0*/  IADD3 R4, PT, PT, -R0, RZ, RZ ;  /* 0x000000ff00047210 */ /* 0x000fe40007ffe1ff */
[----:B------:R-:W-:Y:S01]  /*02c0*/  MOV R17, R13 ;  /* 0x0000000d00117202 */ /* 0x000fe20000000f00 */
[----:B0-----:R-:W-:-:S07]  /*02d0*/  IMAD.WIDE.U32 R2, R5, 0x4, R2 ;  /* 0x0000000405027825 */ /* 0x001fce00078e0002 */
.L_x_2:
[----:B------:R0:W2:Y:S01]  /*02e0*/  LDG.E R5, desc[UR6][R2.64] ;  /* 0x0000000602057981 */ /* 0x0000a2000c1e1900 */
[----:B------:R-:W-:Y:S01]  /*02f0*/  IADD3 R4, PT, PT, R4, 0x1, RZ ;  /* 0x0000000104047810 */ /* 0x000fe20007ffe0ff */
[----:B------:R-:W-:-:S03]  /*0300*/  IMAD.IADD R17, R12, 0x1, R17 ;  /* 0x000000010c117824 */ /* 0x000fc600078e0211 */
[----:B------:R-:W-:Y:S01]  /*0310*/  ISETP.NE.AND P0, PT, R4, RZ, PT ;  /* 0x000000ff0400720c */ /* 0x000fe20003f05270 */
[----:B0-----:R-:W-:Y:S01]  /*0320*/  IMAD.WIDE.U32 R2, R12, 0x4, R2 ;  /* 0x000000040c027825 */ /* 0x001fe200078e0002 */
[----:B--2---:R-:W-:-:S11]  /*0330*/  FMNMX R16, R5, R16, !PT ;  /* 0x0000001005107209 */ /* 0x004fd60007800000 */
[----:B------:R-:W-:Y:S05]  /*0340*/  @P0 BRA `(.L_x_2) ;  /* 0xfffffffc00e40947 */ /* 0x000fea000383ffff */
.L_x_1:
[----:B------:R-:W-:Y:S05]  /*0350*/  BSYNC.RECONVERGENT B0 ;  /* 0x0000000000007941 */ /* 0x000fea0003800200 */
.L_x_0:
[----:B------:R-:W-:Y:S04]  /*0360*/  BSSY.RECONVERGENT B0, `(.L_x_3) ;  /* 0x0000018000007945 */ /* 0x000fe80003800200 */
[----:B------:R-:W-:Y:S05]  /*0370*/  @!P1 BRA `(.L_x_4) ;  /* 0x0000000000589947 */ /* 0x000fea0003800000 */
[----:B------:R-:W0:Y:S01]  /*0380*/  LDC.64 R2, c[0x0][0x380] ;  /* 0x0000e000ff027b82 */ /* 0x000e220000000a00 */
[----:B------:R-:W-:-:S04]  /*0390*/  LEA R19, R18, R17, 0xa ;  /* 0x0000001112137211 */ /* 0x000fc800078e50ff */
[----:B------:R-:W-:Y:S01]  /*03a0*/  IADD3 R21, PT, PT, R19, R12, RZ ;  /* 0x0000000c13157210 */ /* 0x000fe20007ffe0ff */
[C-C-:B------:R-:W-:Y:S02]  /*03b0*/  IMAD R23, R12.reuse, 0x2, R19.reuse ;  /* 0x000000020c177824 */ /* 0x140fe400078e0213 */
[----:B------:R-:W-:-:S07]  /*03c0*/  IMAD R25, R12, 0x3, R19 ;  /* 0x000000030c197824 */ /* 0x000fce00078e0213 */
.L_x_5:
[----:B0-----:R-:W-:-:S04]  /*03d0*/  IMAD.WIDE.U32 R10, R19, 0x4, R2 ;  /* 0x00000004130a7825 */ /* 0x001fc800078e0002 */
[--C-:B------:R-:W-:Y:S02]  /*03e0*/  IMAD.WIDE.U32 R4, R21, 0x4, R2.reuse ;  /* 0x0000000415047825 */ /* 0x100fe400078e0002 */
[----:B------:R-:W2:Y:S02]  /*03f0*/  LDG.E R11, desc[UR6][R10.64] ;  /* 0x000000060a0b7981 */ /* 0x000ea4000c1e1900 */
[--C-:B------:R-:W-:Y:S02]  /*0400*/  IMAD.WIDE.U32 R8, R23, 0x4, R2.reuse ;  /* 0x0000000417087825 */ /* 0x100fe400078e0002 */
[----:B------:R-:W2:Y:S02]  /*0410*/  LDG.E R4, desc[UR6][R4.64] ;  /* 0x0000000604047981 */ /* 0x000ea4000c1e1900 */
[----:B------:R-:W-:Y:S02]  /*0420*/  IMAD.WIDE.U32 R14, R25, 0x4, R2 ;  /* 0x00000004190e7825 */ /* 0x000fe400078e0002 */
[----:B------:R-:W3:Y:S04]  /*0430*/  LDG.E R9, desc[UR6][R8.64] ;  /* 0x0000000608097981 */ /* 0x000ee8000c1e1900 */
[----:B------:R-:W3:Y:S01]  /*0440*/  LDG.E R14, desc[UR6][R14.64] ;  /* 0x000000060e0e7981 */ /* 0x000ee2000c1e1900 */
[----:B------:R-:W-:-:S04]  /*0450*/  LEA R17, R12, R17, 0x2 ;  /* 0x000000110c117211 */ /* 0x000fc800078e10ff */
[----:B------:R-:W-:Y:S01]  /*0460*/  ISETP.GE.U32.AND P0, PT, R17, 0x400, PT ;  /* 0x000004001100780c */ /* 0x000fe20003f06070 */
[C---:B------:R-:W-:Y:S01]  /*0470*/  IMAD R23, R12.reuse, 0x4, R23 ;  /* 0x000000040c177824 */ /* 0x040fe200078e0217 */
[C---:B------:R-:W-:Y:S02]  /*0480*/  LEA R21, R12.reuse, R21, 0x2 ;  /* 0x000000150c157211 */ /* 0x040fe400078e10ff */
[C---:B------:R-:W-:Y:S02]  /*0490*/  LEA R25, R12.reuse, R25, 0x2 ;  /* 0x000000190c197211 */ /* 0x040fe400078e10ff */
[----:B------:R-:W-:Y:S02]  /*04a0*/  LEA R19, R12, R19, 0x2 ;  /* 0x000000130c137211 */ /* 0x000fe400078e10ff */
[----:B--2---:R-:W-:-:S04]  /*04b0*/  FMNMX3 R16, R16, R11, R4, !PT ;  /* 0x0000000b10107276 */ /* 0x004fc80007800004 */
[----:B---3--:R-:W-:Y:S01]  /*04c0*/  FMNMX3 R16, R16, R9, R14, !PT ;  /* 0x0000000910107276 */ /* 0x008fe2000780000e */
[----:B------:R-:W-:Y:S06]  /*04d0*/  @!P0 BRA `(.L_x_5) ;  /* 0xfffffffc00bc8947 */ /* 0x000fec000383ffff */
.L_x_4:
[----:B------:R-:W-:Y:S05]  /*04e0*/  BSYNC.RECONVERGENT B0 ;  /* 0x0000000000007941 */ /* 0x000fea0003800200 */
.L_x_3:
[----:B------:R-:W0:Y:S01]  /*04f0*/  SHFL.BFLY PT, R3, R16, 0x10, 0x1f ;  /* 0x0e001f0010037f89 */ /* 0x000e2200000e0000 */
[----:B------:R-:W1:Y:S01]  /*0500*/  S2UR UR5, SR_CgaCtaId ;  /* 0x00000000000579c3 */ /* 0x000e620000008800 */
[C---:B------:R-:W-:Y:S01]  /*0510*/  LOP3.LUT P0, R6, R13.reuse, 0x1f, RZ, 0xc0, !PT ;  /* 0x0000001f0d067812 */ /* 0x040fe2000780c0ff */
[----:B------:R-:W-:Y:S01]  /*0520*/  UMOV UR4, 0x400 ;  /* 0x0000040000047882 */ /* 0x000fe20000000000 */
[----:B------:R-:W-:Y:S02]  /*0530*/  ISETP.GT.U32.AND P1, PT, R13, 0x1f, PT ;  /* 0x0000001f0d00780c */ /* 0x000fe40003f24070 */
[----:B------:R-:W-:-:S04]  /*0540*/  SHF.R.U32.HI R15, RZ, 0x3, R13 ;  /* 0x00000003ff0f7819 */ /* 0x000fc8000001160d */
[----:B------:R-:W-:Y:S02]  /*0550*/  LOP3.LUT R15, R15, 0x7c, RZ, 0xc0, !PT ;  /* 0x0000007c0f0f7812 */ /* 0x000fe400078ec0ff */
[----:B0-----:R-:W-:Y:S01]  /*0560*/  FMNMX R3, R3, R16, !PT ;  /* 0x0000001003037209 */ /* 0x001fe20007800000 */
[----:B-1----:R-:W-:-:S04]  /*0570*/  ULEA UR4, UR5, UR4, 0x18 ;  /* 0x0000000405047291 */ /* 0x002fc8000f8ec0ff */
[----:B------:R-:W0:Y:S02]  /*0580*/  SHFL.BFLY PT, R2, R3, 0x8, 0x1f ;  /* 0x0d001f0003027f89 */ /* 0x000e2400000e0000 */
[----:B------:R-:W-:Y:S02]  /*0590*/  LEA R16, R13, UR4, 0x2 ;  /* 0x000000040d107c11 */ /* 0x000fe4000f8e10ff */
[----:B0-----:R-:W-:-:S05]  /*05a0*/  FMNMX R2, R3, R2, !PT ;  /* 0x0000000203027209 */ /* 0x001fca0007800000 */
[----:B------:R-:W0:Y:S02]  /*05b0*/  SHFL.BFLY PT, R5, R2, 0x4, 0x1f ;  /* 0x0c801f0002057f89 */ /* 0x000e2400000e0000 */
[----:B0-----:R-:W-:-:S05]  /*05c0*/  FMNMX R5, R2, R5, !PT ;  /* 0x0000000502057209 */ /* 0x001fca0007800000 */
[----:B------:R-:W0:Y:S02]  /*05d0*/  SHFL.BFLY PT, R4, R5, 0x2, 0x1f ;  /* 0x0c401f0005047f89 */ /* 0x000e2400000e0000 */
[----:B0-----:R-:W-:-:S05]  /*05e0*/  FMNMX R4, R5, R4, !PT ;  /* 0x0000000405047209 */ /* 0x001fca0007800000 */
[----:B------:R-:W0:Y:S02]  /*05f0*/  SHFL.BFLY PT, R9, R4, 0x1, 0x1f ;  /* 0x0c201f0004097f89 */ /* 0x000e2400000e0000 */
[----:B0-----:R-:W-:-:S05]  /*0600*/  FMNMX R8, R4, R9, !PT ;  /* 0x0000000904087209 */ /* 0x001fca0007800000 */
[----:B------:R0:W-:Y:S01]  /*0610*/  @!P0 STS [R15+UR4], R8 ;  /* 0x000000080f008988 */ /* 0x0001e20008000804 */
[----:B------:R-:W-:Y:S01]  /*0620*/  BAR.SYNC.DEFER_BLOCKING 0x0 ;  /* 0x0000000000007b1d */ /* 0x000fe20000010000 */
[----:B------:R-:W-:-:S05]  /*0630*/  PLOP3.LUT P0, PT, PT, PT, PT, 0x8, 0x80 ;  /* 0x000000000080781c */ /* 0x000fca0003f0e170 */
[----:B------:R-:W-:Y:S08]  /*0640*/  @P1 BRA `(.L_x_6) ;  /* 0x00000000004c1947 */ /* 0x000ff00003800000 */
[----:B------:R-:W-:Y:S01]  /*0650*/  SHF.R.U32.HI R2, RZ, 0x5, R12 ;  /* 0x00000005ff027819 */ /* 0x000fe2000001160c */
[----:B------:R-:W-:-:S03]  /*0660*/  UMOV UR5, 0xffffffff ;  /* 0xffffffff00057882 */ /* 0x000fc60000000000 */
[----:B------:R-:W-:Y:S01]  /*0670*/  ISETP.GE.U32.AND P1, PT, R13, R2, PT ;  /* 0x000000020d00720c */ /* 0x000fe20003f26070 */
[----:B------:R-:W-:-:S12]  /*0680*/  IMAD.MOV.U32 R2, RZ, RZ, RZ ;  /* 0x000000ffff027224 */ /* 0x000fd800078e00ff */
[----:B------:R1:W2:Y:S01]  /*0690*/  @!P1 LDS R2, [R16] ;  /* 0x0000000010029984 */ /* 0x0002a20000000800 */
[----:B------:R-:W-:Y:S05]  /*06a0*/  BRA.DIV UR5, `(.L_x_7) ;  /* 0x0000001605107947 */ /* 0x000fea000b800000 */
[----:B--2---:R-:W2:Y:S02]  /*06b0*/  SHFL.BFLY PT, R3, R2, 0x10, 0x1f ;  /* 0x0e001f0002037f89 */ /* 0x004ea400000e0000 */
[----:B--2---:R-:W-:-:S05]  /*06c0*/  FMNMX R3, R3, R2, !PT ;  /* 0x0000000203037209 */ /* 0x004fca0007800000 */
[----:B------:R-:W2:Y:S02]  /*06d0*/  SHFL.BFLY PT, R4, R3, 0x8, 0x1f ;  /* 0x0d001f0003047f89 */ /* 0x000ea400000e0000 */
[----:B--2---:R-:W-:-:S05]  /*06e0*/  FMNMX R4, R3, R4, !PT ;  /* 0x0000000403047209 */ /* 0x004fca0007800000 */
[----:B------:R-:W2:Y:S02]  /*06f0*/  SHFL.BFLY PT, R5, R4, 0x4, 0x1f ;  /* 0x0c801f0004057f89 */ /* 0x000ea400000e0000 */
[----:B--2---:R-:W-:-:S05]  /*0700*/  FMNMX R5, R4, R5, !PT ;  /* 0x0000000504057209 */ /* 0x004fca0007800000 */
[----:B0-----:R-:W0:Y:S02]  /*0710*/  SHFL.BFLY PT, R8, R5, 0x2, 0x1f ;  /* 0x0c401f0005087f89 */ /* 0x001e2400000e0000 */
[----:B0-----:R-:W-:-:S05]  /*0720*/  FMNMX R8, R5, R8, !PT ;  /* 0x0000000805087209 */ /* 0x001fca0007800000 */
[----:B------:R0:W2:Y:S02]  /*0730*/  SHFL.BFLY PT, R9, R8, 0x1, 0x1f ;  /* 0x0c201f0008097f89 */ /* 0x0000a400000e0000 */
.L_x_36:
[----:B------:R-:W-:Y:S02]  /*0740*/  ISETP.NE.AND P1, PT, R13, RZ, PT ;  /* 0x000000ff0d00720c */ /* 0x000fe40003f25270 */
[----:B--2---:R-:W-:-:S11]  /*0750*/  FMNMX R9, R8, R9, !PT ;  /* 0x0000000908097209 */ /* 0x004fd60007800000 */
[----:B------:R2:W-:Y:S01]  /*0760*/  @!P1 STS [UR4], R9 ;  /* 0x00000009ff009988 */ /* 0x0005e20008000804 */
[----:B------:R-:W-:-:S13]  /*0770*/  @!P1 PLOP3.LUT P0, PT, PT, PT, PT, 0x80, 0x8 ;  /* 0x000000000008981c */ /* 0x000fda0003f0f070 */
.L_x_6:
[----:B------:R-:W-:Y:S05]  /*0780*/  WARPSYNC.ALL ;  /* 0x0000000000007948 */ /* 0x000fea0003800000 */
[----:B------:R-:W-:Y:S01]  /*0790*/  ISETP.NE.AND P1, PT, R26, 0x3, PT ;  /* 0x000000031a00780c */ /* 0x000fe20003f25270 */
[----:B------:R-:W-:Y:S01]  /*07a0*/  BAR.SYNC.DEFER_BLOCKING 0x0 ;  /* 0x0000000000007b1d */ /* 0x000fe20000010000 */
[----:B------:R-:W-:Y:S01]  /*07b0*/  HFMA2 R20, -RZ, RZ, 0, 0 ;  /* 0x00000000ff147431 */ /* 0x000fe200000001ff */
[----:B------:R-:W-:Y:S02]  /*07c0*/  ISETP.GE.U32.AND P2, PT, R7, 0x3, PT ;  /* 0x000000030700780c */ /* 0x000fe40003f46070 */
[----:B------:R-:W-:-:S02]  /*07d0*/  MOV R25, R13 ;  /* 0x0000000d00197202 */ /* 0x000fc40000000f00 */
[----:B------:R-:W-:Y:S01]  /*07e0*/  BSSY.RECONVERGENT B0, `(.L_x_8) ;  /* 0x000001a000007945 */ /* 0x000fe20003800200 */
[----:B------:R-:W3:Y:S05]  /*07f0*/  LDS R14, [UR4] ;  /* 0x00000004ff0e7984 */ /* 0x000eea0008000800 */
[----:B------:R-:W-:Y:S05]  /*0800*/  @!P1 BRA `(.L_x_9) ;  /* 0x00000000005c9947 */ /* 0x000fea0003800000 */
[----:B------:R-:W4:Y:S01]  /*0810*/  LDC.64 R2, c[0x0][0x380] ;  /* 0x0000e000ff027b82 */ /* 0x000f220000000a00 */
[--C-:B------:R-:W-:Y:S01]  /*0820*/  IMAD R5, R18, 0x400, R13.reuse ;  /* 0x0000040012057824 */ /* 0x100fe200078e020d */
[----:B------:R-:W-:Y:S01]  /*0830*/  IADD3 R4, PT, PT, -R0, RZ, RZ ;  /* 0x000000ff00047210 */ /* 0x000fe20007ffe1ff */
[----:B------:R-:W-:Y:S01]  /*0840*/  IMAD.MOV.U32 R25, RZ, RZ, R13 ;  /* 0x000000ffff197224 */ /* 0x000fe200078e000d */
[----:B------:R-:W-:Y:S01]  /*0850*/  MOV R20, RZ ;  /* 0x000000ff00147202 */ /* 0x000fe20000000f00 */
[----:B----4-:R-:W-:-:S07]  /*0860*/  IMAD.WIDE.U32 R2, R5, 0x4, R2 ;  /* 0x0000000405027825 */ /* 0x010fce00078e0002 */
.L_x_10:
[----:B------:R4:W3:Y:S01]  /*0870*/  LDG.E R5, desc[UR6][R2.64] ;  /* 0x0000000602057981 */ /* 0x0008e2000c1e1900 */
[----:B0-----:R-:W-:Y:S01]  /*0880*/  HFMA2 R8, -RZ, RZ, 0.96630859375, -0.0022525787353515625 ;  /* 0x3bbb989dff087431 */ /* 0x001fe200000001ff */
[----:B--2---:R-:W-:Y:S01]  /*0890*/  MOV R9, 0x437c0000 ;  /* 0x437c000000097802 */ /* 0x004fe20000000f00 */
[----:B------:R-:W-:Y:S01]  /*08a0*/  VIADD R4, R4, 0x1 ;  /* 0x0000000104047836 */ /* 0x000fe20000000000 */
[----:B------:R-:W-:-:S04]  /*08b0*/  IADD3 R25, PT, PT, R12, R25, RZ ;  /* 0x000000190c197210 */ /* 0x000fc80007ffe0ff */
[----:B------:R-:W-:Y:S01]  /*08c0*/  ISETP.NE.AND P1, PT, R4, RZ, PT ;  /* 0x000000ff0400720c */ /* 0x000fe20003f25270 */
[----:B----4-:R-:W-:-:S04]  /*08d0*/  IMAD.WIDE.U32 R2, R12, 0x4, R2 ;  /* 0x000000040c027825 */ /* 0x010fc800078e0002 */
[----:B---3--:R-:W-:-:S04]  /*08e0*/  FADD R5, -R14, R5 ;  /* 0x000000050e057221 */ /* 0x008fc80000000100 */
[----:B------:R-:W-:-:S04]  /*08f0*/  FFMA.SAT R8, R5, R8, 0.5 ;  /* 0x3f00000005087423 */ /* 0x000fc80000002008 */
[----:B------:R-:W-:-:S04]  /*0900*/  FFMA.RM R8, R8, R9, 12582913 ;  /* 0x4b40000108087423 */ /* 0x000fc80000004009 */
[----:B------:R-:W-:-:S04]  /*0910*/  FADD R10, R8, -12583039 ;  /* 0xcb40007f080a7421 */ /* 0x000fc80000000000 */
[----:B------:R-:W-:-:S04]  /*0920*/  FFMA R10, R5, 1.4426950216293334961, -R10 ;  /* 0x3fb8aa3b050a7823 */ /* 0x000fc8000000080a */
[----:B------:R-:W-:Y:S01]  /*0930*/  FFMA R10, R5, 1.925963033500011079e-08, R10 ;  /* 0x32a57060050a7823 */ /* 0x000fe2000000000a */
[----:B------:R-:W-:-:S05]  /*0940*/  SHF.L.U32 R5, R8, 0x17, RZ ;  /* 0x0000001708057819 */ /* 0x000fca00000006ff */
[----:B------:R-:W0:Y:S02]  /*0950*/  MUFU.EX2 R10, R10 ;  /* 0x0000000a000a7308 */ /* 0x000e240000000800 */
[----:B0-----:R-:W-:Y:S01]  /*0960*/  FFMA R20, R5, R10, R20 ;  /* 0x0000000a05147223 */ /* 0x001fe20000000014 */
[----:B------:R-:W-:Y:S06]  /*0970*/  @P1 BRA `(.L_x_10) ;  /* 0xfffffffc00bc1947 */ /* 0x000fec000383ffff */
.L_x_9:
[----:B------:R-:W-:Y:S05]  /*0980*/  BSYNC.RECONVERGENT B0 ;  /* 0x0000000000007941 */ /* 0x000fea0003800200 */
.L_x_8:
[----:B------:R-:W-:Y:S04]  /*0990*/  BSSY.RECONVERGENT B0, `(.L_x_11) ;  /* 0x000003c000007945 */ /* 0x000fe80003800200 */
[----:B------:R-:W-:Y:S05]  /*09a0*/  @!P2 BRA `(.L_x_12) ;  /* 0x0000000000e8a947 */ /* 0x000fea0003800000 */
[----:B------:R-:W4:Y:S01]  /*09b0*/  LDC.64 R2, c[0x0][0x380] ;  /* 0x0000e000ff027b82 */ /* 0x000f220000000a00 */
[----:B------:R-:W-:-:S04]  /*09c0*/  IMAD R19, R18, 0x400, R25 ;  /* 0x0000040012137824 */ /* 0x000fc800078e0219 */
[C---:B------:R-:W-:Y:S01]  /*09d0*/  IMAD R23, R12.reuse, 0x3, R19 ;  /* 0x000000030c177824 */ /* 0x040fe200078e0213 */
[----:B------:R-:W-:Y:S02]  /*09e0*/  IADD3 R17, PT, PT, R19, R12, RZ ;  /* 0x0000000c13117210 */ /* 0x000fe40007ffe0ff */
[----:B------:R-:W-:-:S07]  /*09f0*/  LEA R21, R12, R19, 0x1 ;  /* 0x000000130c157211 */ /* 0x000fce00078e08ff */
.L_x_13:
[----:B----4-:R-:W-:-:S06]  /*0a00*/  IMAD.WIDE.U32 R10, R19, 0x4, R2 ;  /* 0x00000004130a7825 */ /* 0x010fcc00078e0002 */
[----:B------:R-:W3:Y:S01]  /*0a10*/  LDG.E R11, desc[UR6][R10.64] ;  /* 0x000000060a0b7981 */ /* 0x000ee2000c1e1900 */
[----:B------:R-:W-:-:S04]  /*0a20*/  IMAD.WIDE.U32 R4, R17, 0x4, R2 ;  /* 0x0000000411047825 */ /* 0x000fc800078e0002 */
[----:B0-2---:R-:W-:Y:S02]  /*0a30*/  IMAD.WIDE.U32 R8, R21, 0x4, R2 ;  /* 0x0000000415087825 */ /* 0x005fe400078e0002 */
[----:B------:R-:W2:Y:S04]  /*0a40*/  LDG.E R5, desc[UR6][R4.64] ;  /* 0x0000000604057981 */ /* 0x000ea8000c1e1900 */
[----:B------:R-:W4:Y:S01]  /*0a50*/  LDG.E R9, desc[UR6][R8.64] ;  /* 0x0000000608097981 */ /* 0x000f22000c1e1900 */
[----:B------:R-:W-:Y:S02]  /*0a60*/  HFMA2 R22, -RZ, RZ, 3.7421875, 0 ;  /* 0x437c0000ff167431 */ /* 0x000fe400000001ff */
[----:B------:R-:W-:Y:S02]  /*0a70*/  IMAD.MOV.U32 R24, RZ, RZ, 0x3bbb989d ;  /* 0x3bbb989dff187424 */ /* 0x000fe400078e00ff */
[----:B---3--:R-:W-:-:S04]  /*0a80*/  FADD R27, -R14, R11 ;  /* 0x0000000b0e1b7221 */ /* 0x008fc80000000100 */
[----:B------:R-:W-:Y:S01]  /*0a90*/  FFMA.SAT R29, R27, R24, 0.5 ;  /* 0x3f0000001b1d7423 */ /* 0x000fe20000002018 */
[----:B--2---:R-:W-:-:S03]  /*0aa0*/  FADD R11, -R14, R5 ;  /* 0x000000050e0b7221 */ /* 0x004fc60000000100 */
[----:B------:R-:W-:Y:S01]  /*0ab0*/  FFMA.RM R29, R29, R22, 12582913 ;  /* 0x4b4000011d1d7423 */ /* 0x000fe20000004016 */
[----:B----4-:R-:W-:-:S03]  /*0ac0*/  FADD R5, -R14, R9 ;  /* 0x000000090e057221 */ /* 0x010fc60000000100 */
[----:B------:R-:W-:Y:S01]  /*0ad0*/  FADD R28, R29, -12583039 ;  /* 0xcb40007f1d1c7421 */ /* 0x000fe20000000000 */
[----:B------:R-:W-:Y:S01]  /*0ae0*/  FFMA.SAT R9, R11, R24, 0.5 ;  /* 0x3f0000000b097423 */ /* 0x000fe20000002018 */
[----:B------:R-:W-:Y:S02]  /*0af0*/  SHF.L.U32 R29, R29, 0x17, RZ ;  /* 0x000000171d1d7819 */ /* 0x000fe400000006ff */
[----:B------:R-:W-:Y:S01]  /*0b00*/  FFMA R28, R27, 1.4426950216293334961, -R28 ;  /* 0x3fb8aa3b1b1c7823 */ /* 0x000fe2000000081c */
[----:B------:R-:W-:-:S03]  /*0b10*/  FFMA.RM R8, R9, R22, 12582913 ;  /* 0x4b40000109087423 */ /* 0x000fc60000004016 */
[----:B------:R-:W-:Y:S01]  /*0b20*/  FFMA R28, R27, 1.925963033500011079e-08, R28 ;  /* 0x32a570601b1c7823 */ /* 0x000fe2000000001c */
[----:B------:R-:W-:Y:S01]  /*0b30*/  FFMA.SAT R27, R5, R24, 0.5 ;  /* 0x3f000000051b7423 */ /* 0x000fe20000002018 */
[----:B------:R-:W-:-:S03]  /*0b40*/  FADD R4, R8, -12583039 ;  /* 0xcb40007f08047421 */ /* 0x000fc60000000000 */
[----:B------:R-:W-:Y:S01]  /*0b50*/  FFMA.RM R9, R27, R22, 12582913 ;  /* 0x4b4000011b097423 */ /* 0x000fe20000004016 */
[----:B------:R-:W-:Y:S01]  /*0b60*/  FFMA R4, R11, 1.4426950216293334961, -R4 ;  /* 0x3fb8aa3b0b047823 */ /* 0x000fe20000000804 */
[----:B------:R-:W0:Y:S02]  /*0b70*/  MUFU.EX2 R28, R28 ;  /* 0x0000001c001c7308 */ /* 0x000e240000000800 */
[----:B------:R-:W-:Y:S01]  /*0b80*/  FADD R10, R9, -12583039 ;  /* 0xcb40007f090a7421 */ /* 0x000fe20000000000 */
[----:B------:R-:W-:-:S03]  /*0b90*/  FFMA R11, R11, 1.925963033500011079e-08, R4 ;  /* 0x32a570600b0b7823 */ /* 0x000fc60000000004 */
[----:B------:R-:W-:-:S04]  /*0ba0*/  FFMA R10, R5, 1.4426950216293334961, -R10 ;  /* 0x3fb8aa3b050a7823 */ /* 0x000fc8000000080a */
[----:B------:R-:W-:Y:S01]  /*0bb0*/  FFMA R10, R5, 1.925963033500011079e-08, R10 ;  /* 0x32a57060050a7823 */ /* 0x000fe2000000000a */
[----:B------:R-:W-:-:S06]  /*0bc0*/  IMAD.WIDE.U32 R4, R23, 0x4, R2 ;  /* 0x0000000417047825 */ /* 0x000fcc00078e0002 */
[----:B------:R2:W3:Y:S01]  /*0bd0*/  LDG.E R5, desc[UR6][R4.64] ;  /* 0x0000000604057981 */ /* 0x0004e2000c1e1900 */
[----:B0-----:R-:W-:Y:S01]  /*0be0*/  FFMA R20, R29, R28, R20 ;  /* 0x0000001c1d147223 */ /* 0x001fe20000000014 */
[----:B------:R-:W0:Y:S01]  /*0bf0*/  MUFU.EX2 R11, R11 ;  /* 0x0000000b000b7308 */ /* 0x000e220000000800 */
[----:B------:R-:W-:-:S07]  /*0c00*/  LEA R25, R12, R25, 0x2 ;  /* 0x000000190c197211 */ /* 0x000fce00078e10ff */
[----:B------:R-:W4:Y:S01]  /*0c10*/  MUFU.EX2 R10, R10 ;  /* 0x0000000a000a7308 */ /* 0x000f220000000800 */
[----:B------:R-:W-:Y:S02]  /*0c20*/  ISETP.GE.U32.AND P1, PT, R25, 0x400, PT ;  /* 0x000004001900780c */ /* 0x000fe40003f26070 */
[----:B--2---:R-:W-:Y:S01]  /*0c30*/  SHF.L.U32 R4, R9, 0x17, RZ ;  /* 0x0000001709047819 */ /* 0x004fe200000006ff */
[C---:B------:R-:W-:Y:S01]  /*0c40*/  IMAD R21, R12.reuse, 0x4, R21 ;  /* 0x000000040c157824 */ /* 0x040fe200078e0215 */
[C---:B------:R-:W-:Y:S02]  /*0c50*/  LEA R19, R12.reuse, R19, 0x2 ;  /* 0x000000130c137211 */ /* 0x040fe400078e10ff */
[C---:B------:R-:W-:Y:S02]  /*0c60*/  LEA R17, R12.reuse, R17, 0x2 ;  /* 0x000000110c117211 */ /* 0x040fe400078e10ff */
[----:B------:R-:W-:Y:S01]  /*0c70*/  LEA R23, R12, R23, 0x2 ;  /* 0x000000170c177211 */ /* 0x000fe200078e10ff */
[----:B---3--:R-:W-:-:S04]  /*0c80*/  FADD R27, -R14, R5 ;  /* 0x000000050e1b7221 */ /* 0x008fc80000000100 */
[----:B------:R-:W-:-:S04]  /*0c90*/  FFMA.SAT R29, R27, R24, 0.5 ;  /* 0x3f0000001b1d7423 */ /* 0x000fc80000002018 */
[----:B------:R-:W-:-:S04]  /*0ca0*/  FFMA.RM R22, R29, R22, 12582913 ;  /* 0x4b4000011d167423 */ /* 0x000fc80000004016 */
[----:B------:R-:W-:-:S04]  /*0cb0*/  FADD R24, R22, -12583039 ;  /* 0xcb40007f16187421 */ /* 0x000fc80000000000 */
[----:B------:R-:W-:-:S04]  /*0cc0*/  FFMA R24, R27, 1.4426950216293334961, -R24 ;  /* 0x3fb8aa3b1b187823 */ /* 0x000fc80000000818 */
[----:B------:R-:W-:Y:S01]  /*0cd0*/  FFMA R24, R27, 1.925963033500011079e-08, R24 ;  /* 0x32a570601b187823 */ /* 0x000fe20000000018 */
[----:B------:R-:W-:-:S05]  /*0ce0*/  IMAD.SHL.U32 R27, R8, 0x800000, RZ ;  /* 0x00800000081b7824 */ /* 0x000fca00078e00ff */
[----:B------:R-:W2:Y:S01]  /*0cf0*/  MUFU.EX2 R24, R24 ;  /* 0x0000001800187308 */ /* 0x000ea20000000800 */
[----:B0-----:R-:W-:Y:S01]  /*0d00*/  FFMA R27, R27, R11, R20 ;  /* 0x0000000b1b1b7223 */ /* 0x001fe20000000014 */
[----:B------:R-:W-:-:S03]  /*0d10*/  IMAD.SHL.U32 R5, R22, 0x800000, RZ ;  /* 0x0080000016057824 */ /* 0x000fc600078e00ff */
[----:B----4-:R-:W-:-:S04]  /*0d20*/  FFMA R4, R4, R10, R27 ;  /* 0x0000000a04047223 */ /* 0x010fc8000000001b */
[----:B--2---:R-:W-:Y:S01]  /*0d30*/  FFMA R20, R5, R24, R4 ;  /* 0x0000001805147223 */ /* 0x004fe20000000004 */
[----:B------:R-:W-:Y:S06]  /*0d40*/  @!P1 BRA `(.L_x_13) ;  /* 0xfffffffc002c9947 */ /* 0x000fec000383ffff */
.L_x_12:
[----:B------:R-:W-:Y:S05]  /*0d50*/  BSYNC.RECONVERGENT B0 ;  /* 0x0000000000007941 */ /* 0x000fea0003800200 */
.L_x_11:
[----:B------:R-:W4:Y:S01]  /*0d60*/  SHFL.BFLY PT, R3, R20, 0x10, 0x1f ;  /* 0x0e001f0014037f89 */ /* 0x000f2200000e0000 */
[----:B------:R-:W-:Y:S01]  /*0d70*/  ISETP.NE.AND P1, PT, R6, RZ, PT ;  /* 0x000000ff0600720c */ /* 0x000fe20003f25270 */
[----:B------:R-:W-:Y:S01]  /*0d80*/  BSSY B0, `(.L_x_14) ;  /* 0x000001e000007945 */ /* 0x000fe20003800000 */
[----:B----4-:R-:W-:-:S05]  /*0d90*/  FADD R3, R3, R20 ;  /* 0x0000001403037221 */ /* 0x010fca0000000000 */
[----:B------:R-:W4:Y:S02]  /*0da0*/  SHFL.BFLY PT, R2, R3, 0x8, 0x1f ;  /* 0x0d001f0003027f89 */ /* 0x000f2400000e0000 */
[----:B----4-:R-:W-:-:S05]  /*0db0*/  FADD R2, R3, R2 ;  /* 0x0000000203027221 */ /* 0x010fca0000000000 */
[----:B------:R-:W4:Y:S02]  /*0dc0*/  SHFL.BFLY PT, R5, R2, 0x4, 0x1f ;  /* 0x0c801f0002057f89 */ /* 0x000f2400000e0000 */
[----:B----4-:R-:W-:-:S05]  /*0dd0*/  FADD R5, R2, R5 ;  /* 0x0000000502057221 */ /* 0x010fca0000000000 */
[----:B------:R-:W4:Y:S02]  /*0de0*/  SHFL.BFLY PT, R4, R5, 0x2, 0x1f ;  /* 0x0c401f0005047f89 */ /* 0x000f2400000e0000 */
[----:B----4-:R-:W-:-:S05]  /*0df0*/  FADD R4, R5, R4 ;  /* 0x0000000405047221 */ /* 0x010fca0000000000 */
[----:B--2---:R-:W2:Y:S02]  /*0e00*/  SHFL.BFLY PT, R9, R4, 0x1, 0x1f ;  /* 0x0c201f0004097f89 */ /* 0x004ea400000e0000 */
[----:B--2---:R-:W-:-:S05]  /*0e10*/  FADD R6, R4, R9 ;  /* 0x0000000904067221 */ /* 0x004fca0000000000 */
[----:B------:R2:W-:Y:S01]  /*0e20*/  @!P1 STS [R15+UR4], R6 ;  /* 0x000000060f009988 */ /* 0x0005e20008000804 */
[----:B------:R-:W-:Y:S01]  /*0e30*/  BAR.SYNC.DEFER_BLOCKING 0x0 ;  /* 0x0000000000007b1d */ /* 0x000fe20000010000 */
[----:B------:R-:W-:-:S13]  /*0e40*/  ISETP.GT.U32.AND P1, PT, R13, 0x1f, PT ;  /* 0x0000001f0d00780c */ /* 0x000fda0003f24070 */
[----:B--2---:R-:W-:Y:S05]  /*0e50*/  @P1 BRA `(.L_x_15) ;  /* 0x0000000000401947 */ /* 0x004fea0003800000 */
[----:B------:R-:W-:Y:S01]  /*0e60*/  SHF.R.U32.HI R2, RZ, 0x5, R12 ;  /* 0x00000005ff027819 */ /* 0x000fe2000001160c */
[----:B------:R-:W-:-:S03]  /*0e70*/  UMOV UR5, 0xffffffff ;  /* 0xffffffff00057882 */ /* 0x000fc60000000000 */
[----:B------:R-:W-:Y:S02]  /*0e80*/  ISETP.GE.U32.AND P1, PT, R13, R2, PT ;  /* 0x000000020d00720c */ /* 0x000fe40003f26070 */
[----:B------:R-:W-:-:S11]  /*0e90*/  MOV R2, RZ ;  /* 0x000000ff00027202 */ /* 0x000fd60000000f00 */
[----:B------:R2:W4:Y:S01]  /*0ea0*/  @!P1 LDS R2, [R16] ;  /* 0x0000000010029984 */ /* 0x0005220000000800 */
[----:B------:R-:W-:Y:S05]  /*0eb0*/  BRA.DIV UR5, `(.L_x_16) ;  /* 0x0000000e05987947 */ /* 0x000fea000b800000 */
[----:B----4-:R-:W4:Y:S02]  /*0ec0*/  SHFL.BFLY PT, R3, R2, 0x10, 0x1f ;  /* 0x0e001f0002037f89 */ /* 0x010f2400000e0000 */
[----:B----4-:R-:W-:-:S05]  /*0ed0*/  FADD R3, R3, R2 ;  /* 0x0000000203037221 */ /* 0x010fca0000000000 */
[----:B------:R-:W4:Y:S02]  /*0ee0*/  SHFL.BFLY PT, R4, R3, 0x8, 0x1f ;  /* 0x0d001f0003047f89 */ /* 0x000f2400000e0000 */
[----:B----4-:R-:W-:-:S05]  /*0ef0*/  FADD R4, R3, R4 ;  /* 0x0000000403047221 */ /* 0x010fca0000000000 */
[----:B------:R-:W4:Y:S02]  /*0f00*/  SHFL.BFLY PT, R5, R4, 0x4, 0x1f ;  /* 0x0c801f0004057f89 */ /* 0x000f2400000e0000 */
[----:B----4-:R-:W-:-:S05]  /*0f10*/  FADD R5, R4, R5 ;  /* 0x0000000504057221 */ /* 0x010fca0000000000 */
[----:B------:R-:W4:Y:S02]  /*0f20*/  SHFL.BFLY PT, R6, R5, 0x2, 0x1f ;  /* 0x0c401f0005067f89 */ /* 0x000f2400000e0000 */
[----:B----4-:R-:W-:-:S05]  /*0f30*/  FADD R6, R5, R6 ;  /* 0x0000000605067221 */ /* 0x010fca0000000000 */
[----:B------:R4:W0:Y:S02]  /*0f40*/  SHFL.BFLY PT, R9, R6, 0x1, 0x1f ;  /* 0x0c201f0006097f89 */ /* 0x00082400000e0000 */
.L_x_42:
[----:B0---4-:R-:W-:-:S07]  /*0f50*/  FADD R6, R6, R9 ;  /* 0x0000000906067221 */ /* 0x011fce0000000000 */
.L_x_15:
[----:B------:R-:W-:Y:S05]  /*0f60*/  BSYNC B0 ;  /* 0x0000000000007941 */ /* 0x000fea0003800000 */
.L_x_14:
[----:B------:R-:W-:Y:S05]  /*0f70*/  WARPSYNC.ALL ;  /* 0x0000000000007948 */ /* 0x000fea0003800000 */
[----:B------:R4:W-:Y:S01]  /*0f80*/  @P0 STS [UR4], R6 ;  /* 0x00000006ff000988 */ /* 0x0009e20008000804 */
[----:B------:R-:W-:Y:S01]  /*0f90*/  ISETP.NE.AND P0, PT, R26, 0x3, PT ;  /* 0x000000031a00780c */ /* 0x000fe20003f05270 */
[----:B------:R-:W-:Y:S06]  /*0fa0*/  BAR.SYNC.DEFER_BLOCKING 0x0 ;  /* 0x0000000000007b1d */ /* 0x000fec0000010000 */
[----:B------:R-:W1:Y:S01]  /*0fb0*/  LDCU.64 UR8, c[0x0][0x388] ;  /* 0x00007100ff0877ac */ /* 0x000e620008000a00 */
[----:B------:R-:W-:Y:S01]  /*0fc0*/  BSSY.RECONVERGENT B0, `(.L_x_17) ;  /* 0x000002b000007945 */ /* 0x000fe20003800200 */
[----:B0-----:R-:W0:Y:S01]  /*0fd0*/  LDS R15, [UR4] ;  /* 0x00000004ff0f7984 */ /* 0x001e220008000800 */
[----:B------:R-:W0:Y:S03]  /*0fe0*/  LDCU.64 UR4, c[0x0][0x380] ;  /* 0x00007000ff0477ac */ /* 0x000e260008000a00 */
[----:B----4-:R-:W-:Y:S05]  /*0ff0*/  @!P0 BRA `(.L_x_18) ;  /* 0x00000000009c8947 */ /* 0x010fea0003800000 */
[--C-:B------:R-:W-:Y:S01]  /*1000*/  IMAD R4, R18, 0x400, R13.reuse ;  /* 0x0000040012047824 */ /* 0x100fe200078e020d */
[C---:B------:R-:W-:Y:S01]  /*1010*/  IADD3 R6, PT, PT, -R0.reuse, RZ, RZ ;  /* 0x000000ff00067210 */ /* 0x040fe20007ffe1ff */
[----:B------:R-:W-:Y:S02]  /*1020*/  IMAD R13, R0, R12, R13 ;  /* 0x0000000c000d7224 */ /* 0x000fe400078e020d */
[----:B------:R-:W-:-:S07]  /*1030*/  IMAD.WIDE.U32 R4, R4, 0x4, RZ ;  /* 0x0000000404047825 */ /* 0x000fce00078e00ff */
.L_x_21:
[----:B0---4-:R-:W-:-:S04]  /*1040*/  IADD3 R2, P0, PT, R4, UR4, RZ ;  /* 0x0000000404027c10 */ /* 0x011fc8000ff1e0ff */
[----:B------:R-:W-:-:S06]  /*1050*/  IADD3.X R3, PT, PT, R5, UR5, RZ, P0, !PT ;  /* 0x0000000505037c10 */ /* 0x000fcc00087fe4ff */
[----:B------:R-:W3:Y:S01]  /*1060*/  LDG.E R3, desc[UR6][R2.64] ;  /* 0x0000000602037981 */ /* 0x000ee2000c1e1900 */
[----:B------:R-:W-:Y:S02]  /*1070*/  HFMA2 R9, -RZ, RZ, 0.96630859375, -0.0022525787353515625 ;  /* 0x3bbb989dff097431 */ /* 0x000fe400000001ff */
[----:B------:R-:W-:Y:S01]  /*1080*/  IMAD.MOV.U32 R11, RZ, RZ, 0x437c0000 ;  /* 0x437c0000ff0b7424 */ /* 0x000fe200078e00ff */
[----:B------:R-:W0:Y:S01]  /*1090*/  MUFU.RCP R10, R15 ;  /* 0x0000000f000a7308 */ /* 0x000e220000001000 */
[----:B------:R-:W-:Y:S01]  /*10a0*/  IADD3 R6, PT, PT, R6, 0x1, RZ ;  /* 0x0000000106067810 */ /* 0x000fe20007ffe0ff */
[----:B------:R-:W-:Y:S03]  /*10b0*/  BSSY.RECONVERGENT B1, `(.L_x_19) ;  /* 0x0000016000017945 */ /* 0x000fe60003800200 */
[----:B------:R-:W-:Y:S01]  /*10c0*/  ISETP.NE.AND P2, PT, R6, RZ, PT ;  /* 0x000000ff0600720c */ /* 0x000fe20003f45270 */
[----:B---3--:R-:W-:Y:S01]  /*10d0*/  FADD R0, -R14, R3 ;  /* 0x000000030e007221 */ /* 0x008fe20000000100 */
[----:B0-----:R-:W-:-:S03]  /*10e0*/  FFMA R3, -R15, R10, 1 ;  /* 0x3f8000000f037423 */ /* 0x001fc6000000010a */
[----:B------:R-:W-:Y:S01]  /*10f0*/  FFMA.SAT R8, R0, R9, 0.5 ;  /* 0x3f00000000087423 */ /* 0x000fe20000002009 */
[----:B------:R-:W-:-:S03]  /*1100*/  FFMA R3, R10, R3, R10 ;  /* 0x000000030a037223 */ /* 0x000fc6000000000a */
[----:B------:R-:W-:-:S04]  /*1110*/  FFMA.RM R8, R8, R11, 12582913 ;  /* 0x4b40000108087423 */ /* 0x000fc8000000400b */
[----:B------:R-:W-:-:S04]  /*1120*/  FADD R9, R8, -12583039 ;  /* 0xcb40007f08097421 */ /* 0x000fc80000000000 */
[----:B------:R-:W-:-:S04]  /*1130*/  FFMA R9, R0, 1.4426950216293334961, -R9 ;  /* 0x3fb8aa3b00097823 */ /* 0x000fc80000000809 */
[----:B------:R-:W-:Y:S01]  /*1140*/  FFMA R9, R0, 1.925963033500011079e-08, R9 ;  /* 0x32a5706000097823 */ /* 0x000fe20000000009 */
[----:B------:R-:W-:-:S05]  /*1150*/  SHF.L.U32 R0, R8, 0x17, RZ ;  /* 0x0000001708007819 */ /* 0x000fca00000006ff */
[----:B------:R-:W0:Y:S02]  /*1160*/  MUFU.EX2 R9, R9 ;  /* 0x0000000900097308 */ /* 0x000e240000000800 */
[----:B0-----:R-:W-:-:S06]  /*1170*/  FMUL R0, R0, R9 ;  /* 0x0000000900007220 */ /* 0x001fcc0000400000 */
[----:B------:R-:W0:Y:S01]  /*1180*/  FCHK P0, R0, R15 ;  /* 0x0000000f00007302 */ /* 0x000e220000000000 */
[----:B------:R-:W-:-:S04]  /*1190*/  FFMA R2, R0, R3, RZ ;  /* 0x0000000300027223 */ /* 0x000fc800000000ff */
[----:B------:R-:W-:-:S04]  /*11a0*/  FFMA R8, -R15, R2, R0 ;  /* 0x000000020f087223 */ /* 0x000fc80000000100 */
[----:B------:R-:W-:Y:S01]  /*11b0*/  FFMA R11, R3, R8, R2 ;  /* 0x00000008030b7223 */ /* 0x000fe20000000002 */
[----:B0-----:R-:W-:Y:S06]  /*11c0*/  @!P0 BRA `(.L_x_20) ;  /* 0x0000000000108947 */ /* 0x001fec0003800000 */
[----:B------:R-:W-:Y:S01]  /*11d0*/  IMAD.MOV.U32 R3, RZ, RZ, R15 ;  /* 0x000000ffff037224 */ /* 0x000fe200078e000f */
[----:B------:R-:W-:-:S07]  /*11e0*/  MOV R2, 0x1200 ;  /* 0x0000120000027802 */ /* 0x000fce0000000f00 */
[----:B-12---:R-:W-:Y:S05]  /*11f0*/  CALL.REL.NOINC `($__internal_0_$__cuda_sm3x_div_rn_noftz_f32_slowpath) ;  /* 0x0000000c00547944 */ /* 0x006fea0003c00000 */
[----:B------:R-:W-:-:S07]  /*1200*/  MOV R11, R27 ;  /* 0x0000001b000b7202 */ /* 0x000fce0000000f00 */
.L_x_20:
[----:B-1----:R-:W-:Y:S05]  /*1210*/  BSYNC.RECONVERGENT B1 ;  /* 0x0000000000017941 */ /* 0x002fea0003800200 */
.L_x_19:
[----:B------:R-:W-:-:S04]  /*1220*/  IADD3 R2, P0, PT, R4, UR8, RZ ;  /* 0x0000000804027c10 */ /* 0x000fc8000ff1e0ff */
[----:B------:R-:W-:Y:S01]  /*1230*/  IADD3.X R3, PT, PT, R5, UR9, RZ, P0, !PT ;  /* 0x0000000905037c10 */ /* 0x000fe200087fe4ff */
[----:B------:R-:W-:-:S04]  /*1240*/  IMAD.WIDE.U32 R4, R12, 0x4, R4 ;  /* 0x000000040c047825 */ /* 0x000fc800078e0004 */
[----:B------:R4:W-:Y:S01]  /*1250*/  STG.E desc[UR6][R2.64], R11 ;  /* 0x0000000b02007986 */ /* 0x0009e2000c101906 */
[----:B------:R-:W-:Y:S05]  /*1260*/  @P2 BRA `(.L_x_21) ;  /* 0xfffffffc00742947 */ /* 0x000fea000383ffff */
.L_x_18:
[----:B01----:R-:W-:Y:S05]  /*1270*/  BSYNC.RECONVERGENT B0 ;  /* 0x0000000000007941 */ /* 0x003fea0003800200 */
.L_x_17:
[----:B------:R-:W-:-:S13]  /*1280*/  ISETP.GE.U32.AND P0, PT, R7, 0x3, PT ;  /* 0x000000030700780c */ /* 0x000fda0003f06070 */
[----:B------:R-:W-:Y:S05]  /*1290*/  @!P0 EXIT ;  /* 0x000000000000894d */ /* 0x000fea0003800000 */
[----:B----4-:R-:W0:Y:S01]  /*12a0*/  LDC.64 R10, c[0x0][0x380] ;  /* 0x0000e000ff0a7b82 */ /* 0x010e220000000a00 */
[----:B------:R-:W-:-:S04]  /*12b0*/  LEA R25, R18, R13, 0xa ;  /* 0x0000000d12197211 */ /* 0x000fc800078e50ff */
[C---:B------:R-:W-:Y:S01]  /*12c0*/  LEA R21, R12.reuse, R25, 0x1 ;  /* 0x000000190c157211 */ /* 0x040fe200078e08ff */
[----:B------:R-:W-:Y:S02]  /*12d0*/  IMAD.IADD R23, R25, 0x1, R12 ;  /* 0x0000000119177824 */ /* 0x000fe400078e020c */
[----:B------:R-:W1:Y:S01]  /*12e0*/  LDC.64 R8, c[0x0][0x380] ;  /* 0x0000e000ff087b82 */ /* 0x000e620000000a00 */
[----:B------:R-:W-:-:S07]  /*12f0*/  IMAD R19, R12, 0x3, R25 ;  /* 0x000000030c137824 */ /* 0x000fce00078e0219 */
[----:B------:R-:W4:Y:S08]  /*1300*/  LDC.64 R6, c[0x0][0x388] ;  /* 0x0000e200ff067b82 */ /* 0x000f300000000a00 */
[----:B------:R-:W0:Y:S02]  /*1310*/  LDC.64 R4, c[0x0][0x388] ;  /* 0x0000e200ff047b82 */ /* 0x000e240000000a00 */
.L_x_30:
[----:B0-----:R-:W-:-:S06]  /*1320*/  IMAD.WIDE.U32 R2, R25, 0x4, R10 ;  /* 0x0000000419027825 */ /* 0x001fcc00078e000a */
[----:B------:R-:W3:Y:S01]  /*1330*/  LDG.E R3, desc[UR6][R2.64] ;  /* 0x0000000602037981 */ /* 0x000ee2000c1e1900 */
[----:B------:R-:W-:Y:S02]  /*1340*/  HFMA2 R17, -RZ, RZ, 0.96630859375, -0.0022525787353515625 ;  /* 0x3bbb989dff117431 */ /* 0x000fe400000001ff */
[----:B------:R-:W-:Y:S01]  /*1350*/  IMAD.MOV.U32 R27, RZ, RZ, 0x437c0000 ;  /* 0x437c0000ff1b7424 */ /* 0x000fe200078e00ff */
[----:B------:R-:W0:Y:S01]  /*1360*/  MUFU.RCP R18, R15 ;  /* 0x0000000f00127308 */ /* 0x000e220000001000 */
[----:B------:R-:W-:Y:S01]  /*1370*/  BSSY.RECONVERGENT B0, `(.L_x_22) ;  /* 0x0000015000007945 */ /* 0x000fe20003800200 */
[----:B---3--:R-:W-:Y:S01]  /*1380*/  FADD R0, -R14, R3 ;  /* 0x000000030e007221 */ /* 0x008fe20000000100 */
[----:B0-----:R-:W-:-:S03]  /*1390*/  FFMA R3, -R15, R18, 1 ;  /* 0x3f8000000f037423 */ /* 0x001fc60000000112 */
[----:B--2---:R-:W-:-:S04]  /*13a0*/  FFMA.SAT R16, R0, R17, 0.5 ;  /* 0x3f00000000107423 */ /* 0x004fc80000002011 */
[----:B------:R-:W-:-:S04]  /*13b0*/  FFMA.RM R16, R16, R27, 12582913 ;  /* 0x4b40000110107423 */ /* 0x000fc8000000401b */
[C---:B------:R-:W-:Y:S01]  /*13c0*/  FADD R17, R16.reuse, -12583039 ;  /* 0xcb40007f10117421 */ /* 0x040fe20000000000 */
[----:B------:R-:W-:-:S03]  /*13d0*/  SHF.L.U32 R16, R16, 0x17, RZ ;  /* 0x0000001710107819 */ /* 0x000fc600000006ff */
[----:B------:R-:W-:-:S04]  /*13e0*/  FFMA R17, R0, 1.4426950216293334961, -R17 ;  /* 0x3fb8aa3b00117823 */ /* 0x000fc80000000811 */
[----:B------:R-:W-:Y:S01]  /*13f0*/  FFMA R17, R0, 1.925963033500011079e-08, R17 ;  /* 0x32a5706000117823 */ /* 0x000fe20000000011 */
[----:B------:R-:W-:-:S05]  /*1400*/  FFMA R0, R18, R3, R18 ;  /* 0x0000000312007223 */ /* 0x000fca0000000012 */
[----:B------:R-:W0:Y:S02]  /*1410*/  MUFU.EX2 R17, R17 ;  /* 0x0000001100117308 */ /* 0x000e240000000800 */
[----:B0-----:R-:W-:-:S06]  /*1420*/  FMUL R16, R16, R17 ;  /* 0x0000001110107220 */ /* 0x001fcc0000400000 */
[----:B------:R-:W0:Y:S01]  /*1430*/  FCHK P0, R16, R15 ;  /* 0x0000000f10007302 */ /* 0x000e220000000000 */
[----:B------:R-:W-:-:S04]  /*1440*/  FFMA R2, R0, R16, RZ ;  /* 0x0000001000027223 */ /* 0x000fc800000000ff */
[----:B------:R-:W-:-:S04]  /*1450*/  FFMA R3, -R15, R2, R16 ;  /* 0x000000020f037223 */ /* 0x000fc80000000110 */
[----:B------:R-:W-:Y:S01]  /*1460*/  FFMA R27, R0, R3, R2 ;  /* 0x00000003001b7223 */ /* 0x000fe20000000002 */
[----:B0-----:R-:W-:Y:S06]  /*1470*/  @!P0 BRA `(.L_x_23) ;  /* 0x0000000000108947 */ /* 0x001fec0003800000 */
[----:B------:R-:W-:Y:S01]  /*1480*/  MOV R0, R16 ;  /* 0x0000001000007202 */ /* 0x000fe20000000f00 */
[----:B------:R-:W-:Y:S01]  /*1490*/  IMAD.MOV.U32 R3, RZ, RZ, R15 ;  /* 0x000000ffff037224 */ /* 0x000fe200078e000f */
[----:B------:R-:W-:-:S07]  /*14a0*/  MOV R2, 0x14c0 ;  /* 0x000014c000027802 */ /* 0x000fce0000000f00 */
[----:B-1--4-:R-:W-:Y:S05]  /*14b0*/  CALL.REL.NOINC `($__internal_0_$__cuda_sm3x_div_rn_noftz_f32_slowpath) ;  /* 0x0000000800a47944 */ /* 0x012fea0003c00000 */
.L_x_23:
[----:B------:R-:W-:Y:S05]  /*14c0*/  BSYNC.RECONVERGENT B0 ;  /* 0x0000000000007941 */ /* 0x000fea0003800200 */
.L_x_22:
[----:B----4-:R-:W-:-:S04]  /*14d0*/  IMAD.WIDE.U32 R2, R25, 0x4, R6 ;  /* 0x0000000419027825 */ /* 0x010fc800078e0006 */
[----:B-1----:R-:W-:Y:S01]  /*14e0*/  IMAD.WIDE.U32 R16, R23, 0x4, R8 ;  /* 0x0000000417107825 */ /* 0x002fe200078e0008 */
[----:B------:R0:W-:Y:S05]  /*14f0*/  STG.E desc[UR6][R2.64], R27 ;  /* 0x0000001b02007986 */ /* 0x0001ea000c101906 */
[----:B------:R-:W2:Y:S01]  /*1500*/  LDG.E R17, desc[UR6][R16.64] ;  /* 0x0000000610117981 */ /* 0x000ea2000c1e1900 */
[----:B------:R-:W-:Y:S01]  /*1510*/  HFMA2 R20, -RZ, RZ, 3.7421875, 0 ;  /* 0x437c0000ff147431 */ /* 0x000fe200000001ff */
[----:B------:R-:W-:Y:S01]  /*1520*/  MOV R29, 0x3bbb989d ;  /* 0x3bbb989d001d7802 */ /* 0x000fe20000000f00 */
[----:B------:R-:W-:Y:S01]  /*1530*/  BSSY.RECONVERGENT B0, `(.L_x_24) ;  /* 0x0000016000007945 */ /* 0x000fe20003800200 */
[----:B--2---:R-:W-:-:S04]  /*1540*/  FADD R0, -R14, R17 ;  /* 0x000000110e007221 */ /* 0x004fc80000000100 */
[----:B------:R-:W-:-:S04]  /*1550*/  FFMA.SAT R18, R0, R29, 0.5 ;  /* 0x3f00000000127423 */ /* 0x000fc8000000201d */
[----:B------:R-:W-:Y:S02]  /*1560*/  FFMA.RM R18, R18, R20, 12582913 ;  /* 0x4b40000112127423 */ /* 0x000fe40000004014 */
[----:B------:R-:W0:Y:S02]  /*1570*/  MUFU.RCP R20, R15 ;  /* 0x0000000f00147308 */ /* 0x000e240000001000 */
[C---:B------:R-:W-:Y:S01]  /*1580*/  FADD R29, R18.reuse, -12583039 ;  /* 0xcb40007f121d7421 */ /* 0x040fe20000000000 */
[----:B------:R-:W-:-:S03]  /*1590*/  IMAD.SHL.U32 R18, R18, 0x800000, RZ ;  /* 0x0080000012127824 */ /* 0x000fc600078e00ff */
[----:B------:R-:W-:-:S04]  /*15a0*/  FFMA R29, R0, 1.4426950216293334961, -R29 ;  /* 0x3fb8aa3b001d7823 */ /* 0x000fc8000000081d */
[----:B------:R-:W-:-:S06]  /*15b0*/  FFMA R29, R0, 1.925963033500011079e-08, R29 ;  /* 0x32a57060001d7823 */ /* 0x000fcc000000001d */
[----:B------:R-:W1:Y:S01]  /*15c0*/  MUFU.EX2 R29, R29 ;  /* 0x0000001d001d7308 */ /* 0x000e620000000800 */
[----:B0-----:R-:W-:-:S04]  /*15d0*/  FFMA R3, -R15, R20, 1 ;  /* 0x3f8000000f037423 */ /* 0x001fc80000000114 */
[----:B------:R-:W-:Y:S01]  /*15e0*/  FFMA R0, R20, R3, R20 ;  /* 0x0000000314007223 */ /* 0x000fe20000000014 */
[----:B-1----:R-:W-:-:S04]  /*15f0*/  FMUL R18, R18, R29 ;  /* 0x0000001d12127220 */ /* 0x002fc80000400000 */
[----:B------:R-:W0:Y:S01]  /*1600*/  FCHK P0, R18, R15 ;  /* 0x0000000f12007302 */ /* 0x000e220000000000 */
[----:B------:R-:W-:-:S04]  /*1610*/  FFMA R2, R0, R18, RZ ;  /* 0x0000001200027223 */ /* 0x000fc800000000ff */
[----:B------:R-:W-:-:S04]  /*1620*/  FFMA R3, -R15, R2, R18 ;  /* 0x000000020f037223 */ /* 0x000fc80000000112 */
[----:B------:R-:W-:Y:S01]  /*1630*/  FFMA R27, R0, R3, R2 ;  /* 0x00000003001b7223 */ /* 0x000fe20000000002 */
[----:B0-----:R-:W-:Y:S06]  /*1640*/  @!P0 BRA `(.L_x_25) ;  /* 0x0000000000108947 */ /* 0x001fec0003800000 */
[----:B------:R-:W-:Y:S02]  /*1650*/  MOV R0, R18 ;  /* 0x0000001200007202 */ /* 0x000fe40000000f00 */
[----:B------:R-:W-:Y:S02]  /*1660*/  MOV R3, R15 ;  /* 0x0000000f00037202 */ /* 0x000fe40000000f00 */
[----:B------:R-:W-:-:S07]  /*1670*/  MOV R2, 0x1690 ;  /* 0x0000169000027802 */ /* 0x000fce0000000f00 */
[----:B------:R-:W-:Y:S05]  /*1680*/  CALL.REL.NOINC `($__internal_0_$__cuda_sm3x_div_rn_noftz_f32_slowpath) ;  /* 0x0000000800307944 */ /* 0x000fea0003c00000 */
.L_x_25:
[----:B------:R-:W-:Y:S05]  /*1690*/  BSYNC.RECONVERGENT B0 ;  /* 0x0000000000007941 */ /* 0x000fea0003800200 */
.L_x_24:
[----:B------:R-:W-:-:S04]  /*16a0*/  IMAD.WIDE.U32 R2, R23, 0x4, R6 ;  /* 0x0000000417027825 */ /* 0x000fc800078e0006 */
[----:B------:R-:W-:Y:S01]  /*16b0*/  IMAD.WIDE.U32 R16, R21, 0x4, R8 ;  /* 0x0000000415107825 */ /* 0x000fe200078e0008 */
[----:B------:R0:W-:Y:S05]  /*16c0*/  STG.E desc[UR6][R2.64], R27 ;  /* 0x0000001b02007986 */ /* 0x0001ea000c101906 */
[----:B------:R-:W2:Y:S01]  /*16d0*/  LDG.E R17, desc[UR6][R16.64] ;  /* 0x0000000610117981 */ /* 0x000ea2000c1e1900 */
[----:B------:R-:W-:Y:S01]  /*16e0*/  IMAD.MOV.U32 R29, RZ, RZ, 0x3bbb989d ;  /* 0x3bbb989dff1d7424 */ /* 0x000fe200078e00ff */
[----:B------:R-:W-:Y:S01]  /*16f0*/  MOV R20, 0x437c0000 ;  /* 0x437c000000147802 */ /* 0x000fe20000000f00 */
[----:B------:R-:W-:Y:S01]  /*1700*/  BSSY.RECONVERGENT B0, `(.L_x_26) ;  /* 0x0000016000007945 */ /* 0x000fe20003800200 */
[----:B--2---:R-:W-:-:S04]  /*1710*/  FADD R0, -R14, R17 ;  /* 0x000000110e007221 */ /* 0x004fc80000000100 */
[----:B------:R-:W-:-:S04]  /*1720*/  FFMA.SAT R18, R0, R29, 0.5 ;  /* 0x3f00000000127423 */ /* 0x000fc8000000201d */
[----:B------:R-:W-:Y:S02]  /*1730*/  FFMA.RM R18, R18, R20, 12582913 ;  /* 0x4b40000112127423 */ /* 0x000fe40000004014 */
[----:B------:R-:W0:Y:S02]  /*1740*/  MUFU.RCP R20, R15 ;  /* 0x0000000f00147308 */ /* 0x000e240000001000 */
[C---:B------:R-:W-:Y:S01]  /*1750*/  FADD R29, R18.reuse, -12583039 ;  /* 0xcb40007f121d7421 */ /* 0x040fe20000000000 */
[----:B------:R-:W-:-:S03]  /*1760*/  SHF.L.U32 R18, R18, 0x17, RZ ;  /* 0x0000001712127819 */ /* 0x000fc600000006ff */
        /* <DEDUP_REMOVED lines=11> */
[----:B------:R-:W-:Y:S01]  /*1820*/  IMAD.MOV.U32 R0, RZ, RZ, R18 ;  /* 0x000000ffff007224 */ /* 0x000fe200078e0012 */
[----:B------:R-:W-:Y:S02]  /*1830*/  MOV R3, R15 ;  /* 0x0000000f00037202 */ /* 0x000fe40000000f00 */
[----:B------:R-:W-:-:S07]  /*1840*/  MOV R2, 0x1860 ;  /* 0x0000186000027802 */ /* 0x000fce0000000f00 */
[----:B------:R-:W-:Y:S05]  /*1850*/  CALL.REL.NOINC `($__internal_0_$__cuda_sm3x_div_rn_noftz_f32_slowpath) ;  /* 0x0000000400bc7944 */ /* 0x000fea0003c00000 */
.L_x_27:
[----:B------:R-:W-:Y:S05]  /*1860*/  BSYNC.RECONVERGENT B0 ;  /* 0x0000000000007941 */ /* 0x000fea0003800200 */
.L_x_26:
[----:B------:R-:W-:-:S04]  /*1870*/  IMAD.WIDE.U32 R2, R21, 0x4, R6 ;  /* 0x0000000415027825 */ /* 0x000fc800078e0006 */
[----:B------:R-:W-:Y:S01]  /*1880*/  IMAD.WIDE.U32 R16, R19, 0x4, R8 ;  /* 0x0000000413107825 */ /* 0x000fe200078e0008 */
[----:B------:R0:W-:Y:S05]  /*1890*/  STG.E desc[UR6][R2.64], R27 ;  /* 0x0000001b02007986 */ /* 0x0001ea000c101906 */
[----:B------:R-:W2:Y:S01]  /*18a0*/  LDG.E R17, desc[UR6][R16.64] ;  /* 0x0000000610117981 */ /* 0x000ea2000c1e1900 */
[----:B------:R-:W-:Y:S02]  /*18b0*/  HFMA2 R29, -RZ, RZ, 0.96630859375, -0.0022525787353515625 ;  /* 0x3bbb989dff1d7431 */ /* 0x000fe400000001ff */
[----:B------:R-:W-:Y:S01]  /*18c0*/  IMAD.MOV.U32 R20, RZ, RZ, 0x437c0000 ;  /* 0x437c0000ff147424 */ /* 0x000fe200078e00ff */
        /* <DEDUP_REMOVED lines=21> */
[----:B------:R-:W-:Y:S05]  /*1a20*/  CALL.REL.NOINC `($__internal_0_$__cuda_sm3x_div_rn_noftz_f32_slowpath) ;  /* 0x0000000400487944 */ /* 0x000fea0003c00000 */
[----:B------:R-:W-:-:S07]  /*1a30*/  MOV R17, R27 ;  /* 0x0000001b00117202 */ /* 0x000fce0000000f00 */
.L_x_29:
[----:B------:R-:W-:Y:S05]  /*1a40*/  BSYNC.RECONVERGENT B0 ;  /* 0x0000000000007941 */ /* 0x000fea0003800200 */
.L_x_28:
[----:B------:R-:W-:Y:S01]  /*1a50*/  IMAD.WIDE.U32 R2, R19, 0x4, R4 ;  /* 0x0000000413027825 */ /* 0x000fe200078e0004 */
[C---:B------:R-:W-:Y:S02]  /*1a60*/  LEA R13, R12.reuse, R13, 0x2 ;  /* 0x0000000d0c0d7211 */ /* 0x040fe400078e10ff */
[C---:B------:R-:W-:Y:S01]  /*1a70*/  LEA R21, R12.reuse, R21, 0x2 ;  /* 0x000000150c157211 */ /* 0x040fe200078e10ff */
[C---:B------:R-:W-:Y:S01]  /*1a80*/  IMAD R23, R12.reuse, 0x4, R23 ;  /* 0x000000040c177824 */ /* 0x040fe200078e0217 */
[----:B------:R0:W-:Y:S01]  /*1a90*/  STG.E desc[UR6][R2.64], R17 ;  /* 0x0000001102007986 */ /* 0x0001e2000c101906 */
[----:B------:R-:W-:Y:S01]  /*1aa0*/  ISETP.GE.U32.AND P0, PT, R13, 0x400, PT ;  /* 0x000004000d00780c */ /* 0x000fe20003f06070 */
[C---:B------:R-:W-:Y:S01]  /*1ab0*/  IMAD R19, R12.reuse, 0x4, R19 ;  /* 0x000000040c137824 */ /* 0x040fe200078e0213 */
[----:B------:R-:W-:-:S11]  /*1ac0*/  LEA R25, R12, R25, 0x2 ;  /* 0x000000190c197211 */ /* 0x000fd600078e10ff */
[----:B0-----:R-:W-:Y:S05]  /*1ad0*/  @!P0 BRA `(.L_x_30) ;  /* 0xfffffff800108947 */ /* 0x001fea000383ffff */
[----:B------:R-:W-:Y:S05]  /*1ae0*/  EXIT ;  /* 0x000000000000794d */ /* 0x000fea0003800000 */
.L_x_7:
[----:B------:R-:W-:Y:S01]  /*1af0*/  HFMA2 R11, -RZ, RZ, 0, 9.5367431640625e-07 ;  /* 0x00000010ff0b7431 */ /* 0x000fe200000001ff */
[----:B------:R-:W-:Y:S01]  /*1b00*/  MOV R17, 0x1f ;  /* 0x0000001f00117802 */ /* 0x000fe20000000f00 */
[----:B------:R-:W-:-:S07]  /*1b10*/  IMAD.MOV.U32 R10, RZ, RZ, -0x1 ;  /* 0xffffffffff0a7424 */ /* 0x000fce00078e00ff */
[----:B012---:R-:W-:Y:S05]  /*1b20*/  WARPSYNC.COLLECTIVE R10, `(.L_x_31) ;  /* 0x000000000a087348 */ /* 0x007fea0003c00000 */
[----:B--2---:R2:W3:Y:S02]  /*1b30*/  SHFL.BFLY P1, R9, R2, R11, R17 ;  /* 0x0c00000b02097389 */ /* 0x0044e40000020011 */
[----:B0123--:R-:W-:Y:S05]  /*1b40*/  ENDCOLLECTIVE ;  /* 0x000000000000791b */ /* 0x00ffea0003800000 */
.L_x_31:
[----:B------:R-:W-:Y:S01]  /*1b50*/  IMAD.MOV.U32 R11, RZ, RZ, 0x8 ;  /* 0x00000008ff0b7424 */ /* 0x000fe200078e00ff */
[----:B------:R-:W-:-:S04]  /*1b60*/  MOV R3, R9 ;  /* 0x0000000900037202 */ /* 0x000fc80000000f00 */
[----:B------:R-:W-:-:S04]  /*1b70*/  FMNMX R3, R3, R2, !PT ;  /* 0x0000000203037209 */ /* 0x000fc80007800000 */
[----:B------:R-:W-:-:S07]  /*1b80*/  MOV R2, R3 ;  /* 0x0000000300027202 */ /* 0x000fce0000000f00 */
[----:B------:R-:W-:Y:S05]  /*1b90*/  WARPSYNC.COLLECTIVE R10, `(.L_x_32) ;  /* 0x000000000a087348 */ /* 0x000fea0003c00000 */
[----:B------:R0:W1:Y:S02]  /*1ba0*/  SHFL.BFLY P1, R9, R2, R11, R17 ;  /* 0x0c00000b02097389 */ /* 0x0000640000020011 */
[----:B01----:R-:W-:Y:S05]  /*1bb0*/  ENDCOLLECTIVE ;  /* 0x000000000000791b */ /* 0x003fea0003800000 */
.L_x_32:
[----:B------:R-:W-:Y:S01]  /*1bc0*/  IMAD.MOV.U32 R11, RZ, RZ, 0x4 ;  /* 0x00000004ff0b7424 */ /* 0x000fe200078e00ff */
[----:B------:R-:W-:-:S04]  /*1bd0*/  MOV R4, R9 ;  /* 0x0000000900047202 */ /* 0x000fc80000000f00 */
[----:B------:R-:W-:-:S04]  /*1be0*/  FMNMX R4, R3, R4, !PT ;  /* 0x0000000403047209 */ /* 0x000fc80007800000 */
[----:B------:R-:W-:-:S07]  /*1bf0*/  MOV R2, R4 ;  /* 0x0000000400027202 */ /* 0x000fce0000000f00 */
[----:B------:R-:W-:Y:S05]  /*1c00*/  WARPSYNC.COLLECTIVE R10, `(.L_x_33) ;  /* 0x000000000a087348 */ /* 0x000fea0003c00000 */
[----:B------:R0:W1:Y:S02]  /*1c10*/  SHFL.BFLY P1, R9, R2, R11, R17 ;  /* 0x0c00000b02097389 */ /* 0x0000640000020011 */
[----:B01----:R-:W-:Y:S05]  /*1c20*/  ENDCOLLECTIVE ;  /* 0x000000000000791b */ /* 0x003fea0003800000 */
.L_x_33:
[----:B------:R-:W-:Y:S01]  /*1c30*/  IMAD.MOV.U32 R11, RZ, RZ, 0x2 ;  /* 0x00000002ff0b7424 */ /* 0x000fe200078e00ff */
[----:B------:R-:W-:-:S04]  /*1c40*/  MOV R5, R9 ;  /* 0x0000000900057202 */ /* 0x000fc80000000f00 */
[----:B------:R-:W-:-:S04]  /*1c50*/  FMNMX R5, R4, R5, !PT ;  /* 0x0000000504057209 */ /* 0x000fc80007800000 */
[----:B------:R-:W-:-:S07]  /*1c60*/  MOV R2, R5 ;  /* 0x0000000500027202 */ /* 0x000fce0000000f00 */
[----:B------:R-:W-:Y:S05]  /*1c70*/  WARPSYNC.COLLECTIVE R10, `(.L_x_34) ;  /* 0x000000000a087348 */ /* 0x000fea0003c00000 */
[----:B------:R0:W1:Y:S02]  /*1c80*/  SHFL.BFLY P1, R9, R2, R11, R17 ;  /* 0x0c00000b02097389 */ /* 0x0000640000020011 */
[----:B01----:R-:W-:Y:S05]  /*1c90*/  ENDCOLLECTIVE ;  /* 0x000000000000791b */ /* 0x003fea0003800000 */
.L_x_34:
[----:B------:R-:W-:Y:S01]  /*1ca0*/  IMAD.MOV.U32 R11, RZ, RZ, 0x1 ;  /* 0x00000001ff0b7424 */ /* 0x000fe200078e00ff */
[----:B------:R-:W-:-:S04]  /*1cb0*/  MOV R8, R9 ;  /* 0x0000000900087202 */ /* 0x000fc80000000f00 */
[----:B------:R-:W-:-:S04]  /*1cc0*/  FMNMX R8, R5, R8, !PT ;  /* 0x0000000805087209 */ /* 0x000fc80007800000 */
[----:B------:R-:W-:-:S07]  /*1cd0*/  MOV R2, R8 ;  /* 0x0000000800027202 */ /* 0x000fce0000000f00 */
[----:B------:R-:W-:Y:S05]  /*1ce0*/  WARPSYNC.COLLECTIVE R10, `(.L_x_35) ;  /* 0x000000000a087348 */ /* 0x000fea0003c00000 */
[----:B------:R0:W1:Y:S02]  /*1cf0*/  SHFL.BFLY P1, R9, R2, R11, R17 ;  /* 0x0c00000b02097389 */ /* 0x0000640000020011 */
[----:B01----:R-:W-:Y:S05]  /*1d00*/  ENDCOLLECTIVE ;  /* 0x000000000000791b */ /* 0x003fea0003800000 */
.L_x_35:
[----:B------:R-:W-:Y:S05]  /*1d10*/  BRA `(.L_x_36) ;  /* 0xffffffe800887947 */ /* 0x000fea000383ffff */
.L_x_16:
[----:B------:R-:W-:Y:S01]  /*1d20*/  HFMA2 R11, -RZ, RZ, 0, 9.5367431640625e-07 ;  /* 0x00000010ff0b7431 */ /* 0x000fe200000001ff */
[----:B------:R-:W-:Y:S01]  /*1d30*/  MOV R17, 0x1f ;  /* 0x0000001f00117802 */ /* 0x000fe20000000f00 */
[----:B------:R-:W-:-:S07]  /*1d40*/  IMAD.MOV.U32 R10, RZ, RZ, -0x1 ;  /* 0xffffffffff0a7424 */ /* 0x000fce00078e00ff */
[----:B01234-:R-:W-:Y:S05]  /*1d50*/  WARPSYNC.COLLECTIVE R10, `(.L_x_37) ;  /* 0x000000000a087348 */ /* 0x01ffea0003c00000 */
[----:B----4-:R4:W0:Y:S02]  /*1d60*/  SHFL.BFLY P1, R9, R2, R11, R17 ;  /* 0x0c00000b02097389 */ /* 0x0108240000020011 */
[----:B01234-:R-:W-:Y:S05]  /*1d70*/  ENDCOLLECTIVE ;  /* 0x000000000000791b */ /* 0x01ffea0003800000 */
.L_x_37:
[----:B------:R-:W-:Y:S01]  /*1d80*/  IMAD.MOV.U32 R11, RZ, RZ, 0x8 ;  /* 0x00000008ff0b7424 */ /* 0x000fe200078e00ff */
[----:B------:R-:W-:-:S05]  /*1d90*/  MOV R3, R9 ;  /* 0x0000000900037202 */ /* 0x000fca0000000f00 */
[----:B------:R-:W-:-:S05]  /*1da0*/  FADD R3, R3, R2 ;  /* 0x0000000203037221 */ /* 0x000fca0000000000 */
[----:B------:R-:W-:-:S07]  /*1db0*/  MOV R2, R3 ;  /* 0x0000000300027202 */ /* 0x000fce0000000f00 */
[----:B------:R-:W-:Y:S05]  /*1dc0*/  WARPSYNC.COLLECTIVE R10, `(.L_x_38) ;  /* 0x000000000a087348 */ /* 0x000fea0003c00000 */
[----:B------:R0:W1:Y:S02]  /*1dd0*/  SHFL.BFLY P1, R9, R2, R11, R17 ;  /* 0x0c00000b02097389 */ /* 0x0000640000020011 */
[----:B01----:R-:W-:Y:S05]  /*1de0*/  ENDCOLLECTIVE ;  /* 0x000000000000791b */ /* 0x003fea0003800000 */
.L_x_38:
[----:B------:R-:W-:Y:S01]  /*1df0*/  IMAD.MOV.U32 R11, RZ, RZ, 0x4 ;  /* 0x00000004ff0b7424 */ /* 0x000fe200078e00ff */
[----:B------:R-:W-:-:S05]  /*1e00*/  MOV R4, R9 ;  /* 0x0000000900047202 */ /* 0x000fca0000000f00 */
[----:B------:R-:W-:-:S05]  /*1e10*/  FADD R4, R3, R4 ;  /* 0x0000000403047221 */ /* 0x000fca0000000000 */
[----:B------:R-:W-:-:S07]  /*1e20*/  MOV R2, R4 ;  /* 0x0000000400027202 */ /* 0x000fce0000000f00 */
[----:B------:R-:W-:Y:S05]  /*1e30*/  WARPSYNC.COLLECTIVE R10, `(.L_x_39) ;  /* 0x000000000a087348 */ /* 0x000fea0003c00000 */
[----:B------:R0:W1:Y:S02]  /*1e40*/  SHFL.BFLY P1, R9, R2, R11, R17 ;  /* 0x0c00000b02097389 */ /* 0x0000640000020011 */
[----:B01----:R-:W-:Y:S05]  /*1e50*/  ENDCOLLECTIVE ;  /* 0x000000000000791b */ /* 0x003fea0003800000 */
.L_x_39:
[----:B------:R-:W-:Y:S01]  /*1e60*/  IMAD.MOV.U32 R11, RZ, RZ, 0x2 ;  /* 0x00000002ff0b7424 */ /* 0x000fe200078e00ff */
[----:B------:R-:W-:-:S05]  /*1e70*/  MOV R5, R9 ;  /* 0x0000000900057202 */ /* 0x000fca0000000f00 */
[----:B------:R-:W-:-:S05]  /*1e80*/  FADD R5, R4, R5 ;  /* 0x0000000504057221 */ /* 0x000fca0000000000 */
[----:B------:R-:W-:-:S07]  /*1e90*/  MOV R2, R5 ;  /* 0x0000000500027202 */ /* 0x000fce0000000f00 */
[----:B------:R-:W-:Y:S05]  /*1ea0*/  WARPSYNC.COLLECTIVE R10, `(.L_x_40) ;  /* 0x000000000a087348 */ /* 0x000fea0003c00000 */
[----:B------:R0:W1:Y:S02]  /*1eb0*/  SHFL.BFLY P1, R9, R2, R11, R17 ;  /* 0x0c00000b02097389 */ /* 0x0000640000020011 */
[----:B01----:R-:W-:Y:S05]  /*1ec0*/  ENDCOLLECTIVE ;  /* 0x000000000000791b */ /* 0x003fea0003800000 */
.L_x_40:
[----:B------:R-:W-:Y:S01]  /*1ed0*/  IMAD.MOV.U32 R11, RZ, RZ, 0x1 ;  /* 0x00000001ff0b7424 */ /* 0x000fe200078e00ff */
[----:B------:R-:W-:-:S05]  /*1ee0*/  MOV R6, R9 ;  /* 0x0000000900067202 */ /* 0x000fca0000000f00 */
[----:B------:R-:W-:-:S05]  /*1ef0*/  FADD R6, R5, R6 ;  /* 0x0000000605067221 */ /* 0x000fca0000000000 */
[----:B------:R-:W-:-:S07]  /*1f00*/  MOV R2, R6 ;  /* 0x0000000600027202 */ /* 0x000fce0000000f00 */
[----:B------:R-:W-:Y:S05]  /*1f10*/  WARPSYNC.COLLECTIVE R10, `(.L_x_41) ;  /* 0x000000000a087348 */ /* 0x000fea0003c00000 */
[----:B------:R0:W1:Y:S02]  /*1f20*/  SHFL.BFLY P1, R9, R2, R11, R17 ;  /* 0x0c00000b02097389 */ /* 0x0000640000020011 */
[----:B01----:R-:W-:Y:S05]  /*1f30*/  ENDCOLLECTIVE ;  /* 0x000000000000791b */ /* 0x003fea0003800000 */
.L_x_41:
[----:B------:R-:W-:Y:S05]  /*1f40*/  BRA `(.L_x_42) ;  /* 0xfffffff000007947 */ /* 0x000fea000383ffff */
        .weak           $__internal_0_$__cuda_sm3x_div_rn_noftz_f32_slowpath
        .type           $__internal_0_$__cuda_sm3x_div_rn_noftz_f32_slowpath,@function
        .size           $__internal_0_$__cuda_sm3x_div_rn_noftz_f32_slowpath,(.L_x_55 - $__internal_0_$__cuda_sm3x_div_rn_noftz_f32_slowpath)
$__internal_0_$__cuda_sm3x_div_rn_noftz_f32_slowpath:
[----:B------:R-:W-:Y:S01]  /*1f50*/  SHF.R.U32.HI R16, RZ, 0x17, R3 ;  /* 0x00000017ff107819 */ /* 0x000fe20000011603 */
[----:B------:R-:W-:Y:S01]  /*1f60*/  BSSY.RECONVERGENT B2, `(.L_x_43) ;  /* 0x0000062000027945 */ /* 0x000fe20003800200 */
[----:B------:R-:W-:Y:S02]  /*1f70*/  SHF.R.U32.HI R27, RZ, 0x17, R0 ;  /* 0x00000017ff1b7819 */ /* 0x000fe40000011600 */
[----:B------:R-:W-:Y:S02]  /*1f80*/  LOP3.LUT R16, R16, 0xff, RZ, 0xc0, !PT ;  /* 0x000000ff10107812 */ /* 0x000fe400078ec0ff */
[----:B------:R-:W-:Y:S02]  /*1f90*/  LOP3.LUT R27, R27, 0xff, RZ, 0xc0, !PT ;  /* 0x000000ff1b1b7812 */ /* 0x000fe400078ec0ff */
[----:B------:R-:W-:Y:S02]  /*1fa0*/  IADD3 R20, PT, PT, R16, -0x1, RZ ;  /* 0xffffffff10147810 */ /* 0x000fe40007ffe0ff */
[----:B------:R-:W-:-:S02]  /*1fb0*/  IADD3 R22, PT, PT, R27, -0x1, RZ ;  /* 0xffffffff1b167810 */ /* 0x000fc40007ffe0ff */
[----:B------:R-:W-:-:S04]  /*1fc0*/  ISETP.GT.U32.AND P0, PT, R20, 0xfd, PT ;  /* 0x000000fd1400780c */ /* 0x000fc80003f04070 */
[----:B------:R-:W-:-:S13]  /*1fd0*/  ISETP.GT.U32.OR P0, PT, R22, 0xfd, P0 ;  /* 0x000000fd1600780c */ /* 0x000fda0000704470 */
[----:B------:R-:W-:Y:S01]  /*1fe0*/  @!P0 IMAD.MOV.U32 R17, RZ, RZ, RZ ;  /* 0x000000ffff118224 */ /* 0x000fe200078e00ff */
[----:B------:R-:W-:Y:S06]  /*1ff0*/  @!P0 BRA `(.L_x_44) ;  /* 0x00000000005c8947 */ /* 0x000fec0003800000 */
[----:B------:R-:W-:Y:S02]  /*2000*/  FSETP.GTU.FTZ.AND P0, PT, |R0|, +INF , PT ;  /* 0x7f8000000000780b */ /* 0x000fe40003f1c200 */
[----:B------:R-:W-:-:S04]  /*2010*/  FSETP.GTU.FTZ.AND P1, PT, |R3|, +INF , PT ;  /* 0x7f8000000300780b */ /* 0x000fc80003f3c200 */
[----:B------:R-:W-:-:S13]  /*2020*/  PLOP3.LUT P0, PT, P0, P1, PT, 0xf8, 0x8f ;  /* 0x00000000008f781c */ /* 0x000fda0000703f70 */
[----:B------:R-:W-:Y:S05]  /*2030*/  @P0 BRA `(.L_x_45) ;  /* 0x00000004004c0947 */ /* 0x000fea0003800000 */
[----:B------:R-:W-:-:S13]  /*2040*/  LOP3.LUT P0, RZ, R3, 0x7fffffff, R0, 0xc8, !PT ;  /* 0x7fffffff03ff7812 */ /* 0x000fda000780c800 */
[----:B------:R-:W-:Y:S05]  /*2050*/  @!P0 BRA `(.L_x_46) ;  /* 0x00000004003c8947 */ /* 0x000fea0003800000 */
[C---:B------:R-:W-:Y:S02]  /*2060*/  FSETP.NEU.FTZ.AND P3, PT, |R0|.reuse, +INF , PT ;  /* 0x7f8000000000780b */ /* 0x040fe40003f7d200 */
[----:B------:R-:W-:Y:S02]  /*2070*/  FSETP.NEU.FTZ.AND P1, PT, |R3|, +INF , PT ;  /* 0x7f8000000300780b */ /* 0x000fe40003f3d200 */
[----:B------:R-:W-:-:S11]  /*2080*/  FSETP.NEU.FTZ.AND P0, PT, |R0|, +INF , PT ;  /* 0x7f8000000000780b */ /* 0x000fd60003f1d200 */
[----:B------:R-:W-:Y:S05]  /*2090*/  @!P1 BRA !P3, `(.L_x_46) ;  /* 0x00000004002c9947 */ /* 0x000fea0005800000 */
[----:B------:R-:W-:-:S04]  /*20a0*/  LOP3.LUT P3, RZ, R0, 0x7fffffff, RZ, 0xc0, !PT ;  /* 0x7fffffff00ff7812 */ /* 0x000fc8000786c0ff */
[----:B------:R-:W-:-:S13]  /*20b0*/  PLOP3.LUT P1, PT, P1, P3, PT, 0x2f, 0xf2 ;  /* 0x0000000000f2781c */ /* 0x000fda0000f26577 */
[----:B------:R-:W-:Y:S05]  /*20c0*/  @P1 BRA `(.L_x_47) ;  /* 0x0000000400181947 */ /* 0x000fea0003800000 */
[----:B------:R-:W-:-:S04]  /*20d0*/  LOP3.LUT P1, RZ, R3, 0x7fffffff, RZ, 0xc0, !PT ;  /* 0x7fffffff03ff7812 */ /* 0x000fc8000782c0ff */
[----:B------:R-:W-:-:S13]  /*20e0*/  PLOP3.LUT P0, PT, P0, P1, PT, 0x2f, 0xf2 ;  /* 0x0000000000f2781c */ /* 0x000fda0000702577 */
[----:B------:R-:W-:Y:S05]  /*20f0*/  @P0 BRA `(.L_x_48) ;  /* 0x0000000400000947 */ /* 0x000fea0003800000 */
[----:B------:R-:W-:Y:S02]  /*2100*/  ISETP.GE.AND P0, PT, R22, RZ, PT ;  /* 0x000000ff1600720c */ /* 0x000fe40003f06270 */
[----:B------:R-:W-:-:S11]  /*2110*/  ISETP.GE.AND P1, PT, R20, RZ, PT ;  /* 0x000000ff1400720c */ /* 0x000fd60003f26270 */
[----:B------:R-:W-:Y:S01]  /*2120*/  @P0 MOV R17, RZ ;  /* 0x000000ff00110202 */ /* 0x000fe20000000f00 */
[----:B------:R-:W-:Y:S01]  /*2130*/  @!P0 FFMA R0, R0, 1.84467440737095516160e+19, RZ ;  /* 0x5f80000000008823 */ /* 0x000fe200000000ff */
[----:B------:R-:W-:Y:S01]  /*2140*/  @!P0 MOV R17, 0xffffffc0 ;  /* 0xffffffc000118802 */ /* 0x000fe20000000f00 */
[----:B------:R-:W-:-:S04]  /*2150*/  @!P1 FFMA R3, R3, 1.84467440737095516160e+19, RZ ;  /* 0x5f80000003039823 */ /* 0x000fc800000000ff */
[----:B------:R-:W-:-:S07]  /*2160*/  @!P1 VIADD R17, R17, 0x40 ;  /* 0x0000004011119836 */ /* 0x000fce0000000000 */
.L_x_44:
[----:B------:R-:W-:Y:S01]  /*2170*/  LEA R20, R16, 0xc0800000, 0x17 ;  /* 0xc080000010147811 */ /* 0x000fe200078eb8ff */
[----:B------:R-:W-:Y:S01]  /*2180*/  BSSY.RECONVERGENT B3, `(.L_x_49) ;  /* 0x0000036000037945 */ /* 0x000fe20003800200 */
[----:B------:R-:W-:Y:S02]  /*2190*/  IADD3 R27, PT, PT, R27, -0x7f, RZ ;  /* 0xffffff811b1b7810 */ /* 0x000fe40007ffe0ff */
[----:B------:R-:W-:-:S03]  /*21a0*/  IADD3 R24, PT, PT, -R20, R3, RZ ;  /* 0x0000000314187210 */ /* 0x000fc60007ffe1ff */
[----:B------:R-:W-:Y:S01]  /*21b0*/  IMAD R0, R27, -0x800000, R0 ;  /* 0xff8000001b007824 */ /* 0x000fe200078e0200 */
[----:B------:R-:W0:Y:S01]  /*21c0*/  MUFU.RCP R20, R24 ;  /* 0x0000001800147308 */ /* 0x000e220000001000 */
[----:B------:R-:W-:-:S04]  /*21d0*/  FADD.FTZ R3, -R24, -RZ ;  /* 0x800000ff18037221 */ /* 0x000fc80000010100 */
[----:B0-----:R-:W-:-:S04]  /*21e0*/  FFMA R29, R20, R3, 1 ;  /* 0x3f800000141d7423 */ /* 0x001fc80000000003 */
[----:B------:R-:W-:-:S04]  /*21f0*/  FFMA R29, R20, R29, R20 ;  /* 0x0000001d141d7223 */ /* 0x000fc80000000014 */
[----:B------:R-:W-:-:S04]  /*2200*/  FFMA R20, R0, R29, RZ ;  /* 0x0000001d00147223 */ /* 0x000fc800000000ff */
[----:B------:R-:W-:-:S04]  /*2210*/  FFMA R22, R3, R20, R0 ;  /* 0x0000001403167223 */ /* 0x000fc80000000000 */
[----:B------:R-:W-:Y:S01]  /*2220*/  FFMA R22, R29, R22, R20 ;  /* 0x000000161d167223 */ /* 0x000fe20000000014 */
[----:B------:R-:W-:-:S03]  /*2230*/  IADD3 R20, PT, PT, R27, 0x7f, -R16 ;  /* 0x0000007f1b147810 */ /* 0x000fc60007ffe810 */
[----:B------:R-:W-:Y:S02]  /*2240*/  FFMA R3, R3, R22, R0 ;  /* 0x0000001603037223 */ /* 0x000fe40000000000 */
[----:B------:R-:W-:Y:S02]  /*2250*/  IMAD.IADD R17, R20, 0x1, R17 ;  /* 0x0000000114117824 */ /* 0x000fe400078e0211 */
[----:B------:R-:W-:-:S05]  /*2260*/  FFMA R0, R29, R3, R22 ;  /* 0x000000031d007223 */ /* 0x000fca0000000016 */
[----:B------:R-:W-:-:S04]  /*2270*/  SHF.R.U32.HI R16, RZ, 0x17, R0 ;  /* 0x00000017ff107819 */ /* 0x000fc80000011600 */
[----:B------:R-:W-:-:S04]  /*2280*/  LOP3.LUT R16, R16, 0xff, RZ, 0xc0, !PT ;  /* 0x000000ff10107812 */ /* 0x000fc800078ec0ff */
[----:B------:R-:W-:-:S04]  /*2290*/  IADD3 R16, PT, PT, R16, R17, RZ ;  /* 0x0000001110107210 */ /* 0x000fc80007ffe0ff */
[----:B------:R-:W-:-:S04]  /*22a0*/  IADD3 R20, PT, PT, R16, -0x1, RZ ;  /* 0xffffffff10147810 */ /* 0x000fc80007ffe0ff */
[----:B------:R-:W-:-:S13]  /*22b0*/  ISETP.GE.U32.AND P0, PT, R20, 0xfe, PT ;  /* 0x000000fe1400780c */ /* 0x000fda0003f06070 */
[----:B------:R-:W-:Y:S05]  /*22c0*/  @!P0 BRA `(.L_x_50) ;  /* 0x0000000000808947 */ /* 0x000fea0003800000 */
[----:B------:R-:W-:-:S13]  /*22d0*/  ISETP.GT.AND P0, PT, R16, 0xfe, PT ;  /* 0x000000fe1000780c */ /* 0x000fda0003f04270 */
[----:B------:R-:W-:Y:S05]  /*22e0*/  @P0 BRA `(.L_x_51) ;  /* 0x00000000006c0947 */ /* 0x000fea0003800000 */
[----:B------:R-:W-:-:S13]  /*22f0*/  ISETP.GE.AND P0, PT, R16, 0x1, PT ;  /* 0x000000011000780c */ /* 0x000fda0003f06270 */
[----:B------:R-:W-:Y:S05]  /*2300*/  @P0 BRA `(.L_x_52) ;  /* 0x0000000000740947 */ /* 0x000fea0003800000 */
[----:B------:R-:W-:Y:S02]  /*2310*/  ISETP.GE.AND P0, PT, R16, -0x18, PT ;  /* 0xffffffe81000780c */ /* 0x000fe40003f06270 */
[----:B------:R-:W-:-:S11]  /*2320*/  LOP3.LUT R0, R0, 0x80000000, RZ, 0xc0, !PT ;  /* 0x8000000000007812 */ /* 0x000fd600078ec0ff */
[----:B------:R-:W-:Y:S05]  /*2330*/  @!P0 BRA `(.L_x_52) ;  /* 0x0000000000688947 */ /* 0x000fea0003800000 */
[CCC-:B------:R-:W-:Y:S01]  /*2340*/  FFMA.RZ R17, R29.reuse, R3.reuse, R22.reuse ;  /* 0x000000031d117223 */ /* 0x1c0fe2000000c016 */
[CCC-:B------:R-:W-:Y:S01]  /*2350*/  FFMA.RP R20, R29.reuse, R3.reuse, R22.reuse ;  /* 0x000000031d147223 */ /* 0x1c0fe20000008016 */
[----:B------:R-:W-:Y:S01]  /*2360*/  FFMA.RM R3, R29, R3, R22 ;  /* 0x000000031d037223 */ /* 0x000fe20000004016 */
[C---:B------:R-:W-:Y:S01]  /*2370*/  VIADD R22, R16.reuse, 0x20 ;  /* 0x0000002010167836 */ /* 0x040fe20000000000 */
[C---:B------:R-:W-:Y:S02]  /*2380*/  ISETP.NE.AND P3, PT, R16.reuse, RZ, PT ;  /* 0x000000ff1000720c */ /* 0x040fe40003f65270 */
[----:B------:R-:W-:Y:S02]  /*2390*/  LOP3.LUT R17, R17, 0x7fffff, RZ, 0xc0, !PT ;  /* 0x007fffff11117812 */ /* 0x000fe400078ec0ff */
[----:B------:R-:W-:Y:S02]  /*23a0*/  ISETP.NE.AND P1, PT, R16, RZ, PT ;  /* 0x000000ff1000720c */ /* 0x000fe40003f25270 */
[----:B------:R-:W-:-:S02]  /*23b0*/  LOP3.LUT R17, R17, 0x800000, RZ, 0xfc, !PT ;  /* 0x0080000011117812 */ /* 0x000fc400078efcff */
[----:B------:R-:W-:Y:S02]  /*23c0*/  IADD3 R16, PT, PT, -R16, RZ, RZ ;  /* 0x000000ff10107210 */ /* 0x000fe40007ffe1ff */
[----:B------:R-:W-:Y:S02]  /*23d0*/  SHF.L.U32 R22, R17, R22, RZ ;  /* 0x0000001611167219 */ /* 0x000fe400000006ff */
[----:B------:R-:W-:Y:S02]  /*23e0*/  FSETP.NEU.FTZ.AND P0, PT, R20, R3, PT ;  /* 0x000000031400720b */ /* 0x000fe40003f1d000 */
[----:B------:R-:W-:Y:S02]  /*23f0*/  SEL R16, R16, RZ, P3 ;  /* 0x000000ff10107207 */ /* 0x000fe40001800000 */
[----:B------:R-:W-:Y:S02]  /*2400*/  ISETP.NE.AND P1, PT, R22, RZ, P1 ;  /* 0x000000ff1600720c */ /* 0x000fe40000f25270 */
[----:B------:R-:W-:-:S02]  /*2410*/  SHF.R.U32.HI R16, RZ, R16, R17 ;  /* 0x00000010ff107219 */ /* 0x000fc40000011611 */
[----:B------:R-:W-:Y:S02]  /*2420*/  PLOP3.LUT P0, PT, P0, P1, PT, 0xf8, 0x8f ;  /* 0x00000000008f781c */ /* 0x000fe40000703f70 */
[----:B------:R-:W-:Y:S02]  /*2430*/  SHF.R.U32.HI R20, RZ, 0x1, R16 ;  /* 0x00000001ff147819 */ /* 0x000fe40000011610 */
[----:B------:R-:W-:-:S04]  /*2440*/  SEL R3, RZ, 0x1, !P0 ;  /* 0x00000001ff037807 */ /* 0x000fc80004000000 */
[----:B------:R-:W-:-:S04]  /*2450*/  LOP3.LUT R3, R3, 0x1, R20, 0xf8, !PT ;  /* 0x0000000103037812 */ /* 0x000fc800078ef814 */
[----:B------:R-:W-:-:S04]  /*2460*/  LOP3.LUT R3, R3, R16, RZ, 0xc0, !PT ;  /* 0x0000001003037212 */ /* 0x000fc800078ec0ff */
[----:B------:R-:W-:-:S04]  /*2470*/  IADD3 R3, PT, PT, R20, R3, RZ ;  /* 0x0000000314037210 */ /* 0x000fc80007ffe0ff */
[----:B------:R-:W-:Y:S01]  /*2480*/  LOP3.LUT R0, R3, R0, RZ, 0xfc, !PT ;  /* 0x0000000003007212 */ /* 0x000fe200078efcff */
[----:B------:R-:W-:Y:S06]  /*2490*/  BRA `(.L_x_52) ;  /* 0x0000000000107947 */ /* 0x000fec0003800000 */
.L_x_51:
[----:B------:R-:W-:-:S04]  /*24a0*/  LOP3.LUT R0, R0, 0x80000000, RZ, 0xc0, !PT ;  /* 0x8000000000007812 */ /* 0x000fc800078ec0ff */
[----:B------:R-:W-:Y:S01]  /*24b0*/  LOP3.LUT R0, R0, 0x7f800000, RZ, 0xfc, !PT ;  /* 0x7f80000000007812 */ /* 0x000fe200078efcff */
[----:B------:R-:W-:Y:S06]  /*24c0*/  BRA `(.L_x_52) ;  /* 0x0000000000047947 */ /* 0x000fec0003800000 */
.L_x_50:
[----:B------:R-:W-:-:S07]  /*24d0*/  IMAD R0, R17, 0x800000, R0 ;  /* 0x0080000011007824 */ /* 0x000fce00078e0200 */
.L_x_52:
[----:B------:R-:W-:Y:S05]  /*24e0*/  BSYNC.RECONVERGENT B3 ;  /* 0x0000000000037941 */ /* 0x000fea0003800200 */
.L_x_49:
[----:B------:R-:W-:Y:S05]  /*24f0*/  BRA `(.L_x_53) ;  /* 0x0000000000207947 */ /* 0x000fea0003800000 */
.L_x_48:
[----:B------:R-:W-:-:S04]  /*2500*/  LOP3.LUT R0, R3, 0x80000000, R0, 0x48, !PT ;  /* 0x8000000003007812 */ /* 0x000fc800078e4800 */
[----:B------:R-:W-:Y:S01]  /*2510*/  LOP3.LUT R0, R0, 0x7f800000, RZ, 0xfc, !PT ;  /* 0x7f80000000007812 */ /* 0x000fe200078efcff */
[----:B------:R-:W-:Y:S06]  /*2520*/  BRA `(.L_x_53) ;  /* 0x0000000000147947 */ /* 0x000fec0003800000 */
.L_x_47:
[----:B------:R-:W-:Y:S01]  /*2530*/  LOP3.LUT R0, R3, 0x80000000, R0, 0x48, !PT ;  /* 0x8000000003007812 */ /* 0x000fe200078e4800 */
[----:B------:R-:W-:Y:S06]  /*2540*/  BRA `(.L_x_53) ;  /* 0x00000000000c7947 */ /* 0x000fec0003800000 */
.L_x_46:
[----:B------:R-:W0:Y:S01]  /*2550*/  MUFU.RSQ R0, -QNAN ;  /* 0xffc0000000007908 */ /* 0x000e220000001400 */
[----:B------:R-:W-:Y:S05]  /*2560*/  BRA `(.L_x_53) ;  /* 0x0000000000047947 */ /* 0x000fea0003800000 */
.L_x_45:
[----:B------:R-:W-:-:S07]  /*2570*/  FADD.FTZ R0, R0, R3 ;  /* 0x0000000300007221 */ /* 0x000fce0000010000 */
.L_x_53:
[----:B------:R-:W-:Y:S05]  /*2580*/  BSYNC.RECONVERGENT B2 ;  /* 0x0000000000027941 */ /* 0x000fea0003800200 */
.L_x_43:
[----:B------:R-:W-:Y:S01]  /*2590*/  HFMA2 R3, -RZ, RZ, 0, 0 ;  /* 0x00000000ff037431 */ /* 0x000fe200000001ff */
[----:B0-----:R-:W-:-:S03]  /*25a0*/  MOV R27, R0 ;  /* 0x00000000001b7202 */ /* 0x001fc60000000f00 */
[----:B------:R-:W-:Y:S05]  /*25b0*/  RET.REL.NODEC R2 `(_Z7softmaxPfS_) ;  /* 0xffffffd802907950 */ /* 0x000fea0003c3ffff */
.L_x_54:
[----:B------:R-:W-:-:S00]  /*25c0*/  BRA `(.L_x_54) ;  /* 0xfffffffc00fc7947 */ /* 0x000fc0000383ffff */
[----:B------:R-:W-:-:S00]  /*25d0*/  NOP ;  /* 0x0000000000007918 */ /* 0x000fc00000000000 */
        /* <DEDUP_REMOVED lines=10> */
.L_x_55:


//--------------------- .nv.shared._Z7softmaxPfS_ --------------------------
	.section	.nv.shared._Z7softmaxPfS_,"aw",@nobits
	.sectionflags	@""
	.align	16
	.zero		1024


//--------------------- .nv.shared.reserved.0     --------------------------
	.section	.nv.shared.reserved.0,"aw",@nobits
	.weak		__nv_reservedSMEM_offset_0_alias
	.size		__nv_reservedSMEM_offset_0_alias, 0, 64
	.other		__nv_reservedSMEM_offset_0_alias,@"STO_CUDA_RESERVED_SHARED STV_DEFAULT"
__nv_reservedSMEM_offset_0_alias:
	.zero		0
	.zero		64


//--------------------- .nv.constant0._Z7softmaxPfS_ --------------------------
	.section	.nv.constant0._Z7softmaxPfS_,"a",@progbits
	.sectionflags	@""
	.align	4
.nv.constant0._Z7softmaxPfS_:
	.zero		912


//--------------------- SYMBOLS --------------------------

	.type		.nv.reservedSmem.offset0,@object
	.size		.nv.reservedSmem.offset0,0x4
	.type		.nv.reservedSmem.cap,@object
	.size		.nv.reservedSmem.cap,0x4
